	.target	sm_90a

	.elftype	@"ET_EXEC"


//--------------------- .note.nv.tkinfo           --------------------------
	.section	.note.nv.tkinfo,"",@"SHT_NOTE"
	.sectionflags	@"SHF_NOTE_NV_TKINFO"
	.tkinfo
        /*0018*/ 	.word	0x00000002
        /*0030*/ 	.string	""
        /*0030*/ 	.string	"ptxas"
        /*0030*/ 	.string	"Cuda compilation tools, release 13.0, V13.0.88"
        /*0030*/ 	.string	"Build cuda_13.0.r13.0/compiler.36424714_0"
        /*0030*/ 	.string	"-arch sm_90a -m 64 "



//--------------------- .note.nv.cuinfo           --------------------------
	.section	.note.nv.cuinfo,"",@"SHT_NOTE"
	.sectionflags	@"SHF_NOTE_NV_CUINFO"
        /*0018*/ 	.short	0x0002
        /*001a*/ 	.short	0x005a
        /*001c*/ 	.short	0x0082
	.zero		2


//--------------------- .nv.info                  --------------------------
	.section	.nv.info,"",@"SHT_CUDA_INFO"
	.align	4


	//----- nvinfo : EIATTR_REGCOUNT
	.align		4
        /*0000*/ 	.byte	0x04, 0x2f
        /*0002*/ 	.short	(.L_12 - .L_11)
	.align		4
.L_11:
        /*0004*/ 	.word	index@(_ZN7cutlass13device_kernelINS_4gemm6kernel13GemmUniversalIN4cute5tupleIJiiiiEEENS1_10collective13CollectiveMmaINS1_40MainloopSm90TmaGmmaWarpSpecializedSparseILi25ENS5_IJNS4_1CILi1EEENSA_ILi2EEESB_EEENS1_35KernelTmaWarpSpecializedCooperativeEEENS5_IJNSA_ILi128EEENSA_ILi64EEESH_EEEaNS5_IJNS4_6LayoutINS5_IJiNS5_IJSC_iEEEiEEENS5_IJlNS5_IJSB_SC_EEElEEEEENSJ_INS5_IJNS5_IJSH_iEEESP_iEEENS5_IJNS5_IJSH_NSA_ILi4096EEEEEENS5_IJSB_lEEElEEEEEEEEaNS5_IJlSB_lEEENS4_8TiledMMAINS4_8MMA_AtomIJNS4_4SM904GMMA6SPARSE27GMMA_64x64x64_S32S8S8_SS_TNILNS11_9SparseSelE0EEEEEENSJ_INS5_IJSC_SB_SB_EEENS5_IJSB_NSA_ILi0EEES18_EEEEENS5_IJNS4_10UnderscoreES1B_S1B_EEEEENS4_23SM90_TMA_LOAD_MULTICASTENS4_14ComposedLayoutINS4_7SwizzleILi1ELi4ELi3EEENS4_25smem_sparse_ptr_flag_bitsILi2ELi8EEENSJ_INS5_IJNS5_IJSB_NSA_ILi8EEEEEENS5_IJSC_NSA_ILi32EEEEEEEEENS5_IJNS5_IJS18_SH_EEESM_EEEEEEEvNS4_8identityENS4_13SM90_TMA_LOADENS1F_INS1G_ILi2ELi4ELi3EEENS4_18smem_ptr_flag_bitsILi8EEENSJ_INS5_IJS1K_SH_EEENS5_IJSH_SB_EEEEEEEvS1T_EENS_8epilogue10collective6detail29Sm90TmaWarpSpecializedAdapterINS24_15DefaultEpilogueIiNS5_IJSB_llEEES28_NS23_6thread17LinearCombinationIiLi1EiiLNS29_9ScaleType4KindE0ELNS_15FloatRoundStyleE2EiEENS1_15EpilogueDefaultEEEEEvvEEEEvNT_6ParamsE)
        /*0008*/ 	.word	0x000000a8


	//----- nvinfo : EIATTR_FRAME_SIZE
	.align		4
.L_12:
        /*000c*/ 	.byte	0x04, 0x11
        /*000e*/ 	.short	(.L_14 - .L_13)
	.align		4
.L_13:
        /*0010*/ 	.word	index@(_ZN7cutlass13device_kernelINS_4gemm6kernel13GemmUniversalIN4cute5tupleIJiiiiEEENS1_10collective13CollectiveMmaINS1_40MainloopSm90TmaGmmaWarpSpecializedSparseILi25ENS5_IJNS4_1CILi1EEENSA_ILi2EEESB_EEENS1_35KernelTmaWarpSpecializedCooperativeEEENS5_IJNSA_ILi128EEENSA_ILi64EEESH_EEEaNS5_IJNS4_6LayoutINS5_IJiNS5_IJSC_iEEEiEEENS5_IJlNS5_IJSB_SC_EEElEEEEENSJ_INS5_IJNS5_IJSH_iEEESP_iEEENS5_IJNS5_IJSH_NSA_ILi4096EEEEEENS5_IJSB_lEEElEEEEEEEEaNS5_IJlSB_lEEENS4_8TiledMMAINS4_8MMA_AtomIJNS4_4SM904GMMA6SPARSE27GMMA_64x64x64_S32S8S8_SS_TNILNS11_9SparseSelE0EEEEEENSJ_INS5_IJSC_SB_SB_EEENS5_IJSB_NSA_ILi0EEES18_EEEEENS5_IJNS4_10UnderscoreES1B_S1B_EEEEENS4_23SM90_TMA_LOAD_MULTICASTENS4_14ComposedLayoutINS4_7SwizzleILi1ELi4ELi3EEENS4_25smem_sparse_ptr_flag_bitsILi2ELi8EEENSJ_INS5_IJNS5_IJSB_NSA_ILi8EEEEEENS5_IJSC_NSA_ILi32EEEEEEEEENS5_IJNS5_IJS18_SH_EEESM_EEEEEEEvNS4_8identityENS4_13SM90_TMA_LOADENS1F_INS1G_ILi2ELi4ELi3EEENS4_18smem_ptr_flag_bitsILi8EEENSJ_INS5_IJS1K_SH_EEENS5_IJSH_SB_EEEEEEEvS1T_EENS_8epilogue10collective6detail29Sm90TmaWarpSpecializedAdapterINS24_15DefaultEpilogueIiNS5_IJSB_llEEES28_NS23_6thread17LinearCombinationIiLi1EiiLNS29_9ScaleType4KindE0ELNS_15FloatRoundStyleE2EiEENS1_15EpilogueDefaultEEEEEvvEEEEvNT_6ParamsE)
        /*0014*/ 	.word	0x00000000


	//----- nvinfo : EIATTR_MIN_STACK_SIZE
	.align		4
.L_14:
        /*0018*/ 	.byte	0x04, 0x12
        /*001a*/ 	.short	(.L_16 - .L_15)
	.align		4
.L_15:
        /*001c*/ 	.word	index@(_ZN7cutlass13device_kernelINS_4gemm6kernel13GemmUniversalIN4cute5tupleIJiiiiEEENS1_10collective13CollectiveMmaINS1_40MainloopSm90TmaGmmaWarpSpecializedSparseILi25ENS5_IJNS4_1CILi1EEENSA_ILi2EEESB_EEENS1_35KernelTmaWarpSpecializedCooperativeEEENS5_IJNSA_ILi128EEENSA_ILi64EEESH_EEEaNS5_IJNS4_6LayoutINS5_IJiNS5_IJSC_iEEEiEEENS5_IJlNS5_IJSB_SC_EEElEEEEENSJ_INS5_IJNS5_IJSH_iEEESP_iEEENS5_IJNS5_IJSH_NSA_ILi4096EEEEEENS5_IJSB_lEEElEEEEEEEEaNS5_IJlSB_lEEENS4_8TiledMMAINS4_8MMA_AtomIJNS4_4SM904GMMA6SPARSE27GMMA_64x64x64_S32S8S8_SS_TNILNS11_9SparseSelE0EEEEEENSJ_INS5_IJSC_SB_SB_EEENS5_IJSB_NSA_ILi0EEES18_EEEEENS5_IJNS4_10UnderscoreES1B_S1B_EEEEENS4_23SM90_TMA_LOAD_MULTICASTENS4_14ComposedLayoutINS4_7SwizzleILi1ELi4ELi3EEENS4_25smem_sparse_ptr_flag_bitsILi2ELi8EEENSJ_INS5_IJNS5_IJSB_NSA_ILi8EEEEEENS5_IJSC_NSA_ILi32EEEEEEEEENS5_IJNS5_IJS18_SH_EEESM_EEEEEEEvNS4_8identityENS4_13SM90_TMA_LOADENS1F_INS1G_ILi2ELi4ELi3EEENS4_18smem_ptr_flag_bitsILi8EEENSJ_INS5_IJS1K_SH_EEENS5_IJSH_SB_EEEEEEEvS1T_EENS_8epilogue10collective6detail29Sm90TmaWarpSpecializedAdapterINS24_15DefaultEpilogueIiNS5_IJSB_llEEES28_NS23_6thread17LinearCombinationIiLi1EiiLNS29_9ScaleType4KindE0ELNS_15FloatRoundStyleE2EiEENS1_15EpilogueDefaultEEEEEvvEEEEvNT_6ParamsE)
        /*0020*/ 	.word	0x00000000
.L_16:


//--------------------- .nv.compat                --------------------------
	.section	.nv.compat,"",@"SHT_CUDA_COMPAT_INFO"
	.align	4
        /*0000*/ 	.byte	0x02, 0x09, 0x01, 0x00, 0x02, 0x02, 0x04, 0x00, 0x02, 0x05, 0x05, 0x00, 0x03, 0x07, 0x01, 0x01
        /*0010*/ 	.byte	0x02, 0x03, 0x01, 0x00, 0x02, 0x06, 0x01, 0x00, 0x04, 0x0b, 0x08, 0x00, 0x00, 0x00, 0x00, 0x00
        /*0020*/ 	.byte	0x00, 0x00, 0x00, 0x00


//--------------------- .nv.info._ZN7cutlass13device_kernelINS_4gemm6kernel13GemmUniversalIN4cute5tupleIJiiiiEEENS1_10collective13CollectiveMmaINS1_40MainloopSm90TmaGmmaWarpSpecializedSparseILi25ENS5_IJNS4_1CILi1EEENSA_ILi2EEESB_EEENS1_35KernelTmaWarpSpecializedCooperativeEEENS5_IJNSA_ILi128EEENSA_ILi64EEESH_EEEaNS5_IJNS4_6LayoutINS5_IJiNS5_IJSC_iEEEiEEENS5_IJlNS5_IJSB_SC_EEElEEEEENSJ_INS5_IJNS5_IJSH_iEEESP_iEEENS5_IJNS5_IJSH_NSA_ILi4096EEEEEENS5_IJSB_lEEElEEEEEEEEaNS5_IJlSB_lEEENS4_8TiledMMAINS4_8MMA_AtomIJNS4_4SM904GMMA6SPARSE27GMMA_64x64x64_S32S8S8_SS_TNILNS11_9SparseSelE0EEEEEENSJ_INS5_IJSC_SB_SB_EEENS5_IJSB_NSA_ILi0EEES18_EEEEENS5_IJNS4_10UnderscoreES1B_S1B_EEEEENS4_23SM90_TMA_LOAD_MULTICASTENS4_14ComposedLayoutINS4_7SwizzleILi1ELi4ELi3EEENS4_25smem_sparse_ptr_flag_bitsILi2ELi8EEENSJ_INS5_IJNS5_IJSB_NSA_ILi8EEEEEENS5_IJSC_NSA_ILi32EEEEEEEEENS5_IJNS5_IJS18_SH_EEESM_EEEEEEEvNS4_8identityENS4_13SM90_TMA_LOADENS1F_INS1G_ILi2ELi4ELi3EEENS4_18smem_ptr_flag_bitsILi8EEENSJ_INS5_IJS1K_SH_EEENS5_IJSH_SB_EEEEEEEvS1T_EENS_8epilogue10collective6detail29Sm90TmaWarpSpecializedAdapterINS24_15DefaultEpilogueIiNS5_IJSB_llEEES28_NS23_6thread17LinearCombinationIiLi1EiiLNS29_9ScaleType4KindE0ELNS_15FloatRoundStyleE2EiEENS1_15EpilogueDefaultEEEEEvvEEEEvNT_6ParamsE --------------------------
	.section	.nv.info._ZN7cutlass13device_kernelINS_4gemm6kernel13GemmUniversalIN4cute5tupleIJiiiiEEENS1_10collective13CollectiveMmaINS1_40MainloopSm90TmaGmmaWarpSpecializedSparseILi25ENS5_IJNS4_1CILi1EEENSA_ILi2EEESB_EEENS1_35KernelTmaWarpSpecializedCooperativeEEENS5_IJNSA_ILi128EEENSA_ILi64EEESH_EEEaNS5_IJNS4_6LayoutINS5_IJiNS5_IJSC_iEEEiEEENS5_IJlNS5_IJSB_SC_EEElEEEEENSJ_INS5_IJNS5_IJSH_iEEESP_iEEENS5_IJNS5_IJSH_NSA_ILi4096EEEEEENS5_IJSB_lEEElEEEEEEEEaNS5_IJlSB_lEEENS4_8TiledMMAINS4_8MMA_AtomIJNS4_4SM904GMMA6SPARSE27GMMA_64x64x64_S32S8S8_SS_TNILNS11_9SparseSelE0EEEEEENSJ_INS5_IJSC_SB_SB_EEENS5_IJSB_NSA_ILi0EEES18_EEEEENS5_IJNS4_10UnderscoreES1B_S1B_EEEEENS4_23SM90_TMA_LOAD_MULTICASTENS4_14ComposedLayoutINS4_7SwizzleILi1ELi4ELi3EEENS4_25smem_sparse_ptr_flag_bitsILi2ELi8EEENSJ_INS5_IJNS5_IJSB_NSA_ILi8EEEEEENS5_IJSC_NSA_ILi32EEEEEEEEENS5_IJNS5_IJS18_SH_EEESM_EEEEEEEvNS4_8identityENS4_13SM90_TMA_LOADENS1F_INS1G_ILi2ELi4ELi3EEENS4_18smem_ptr_flag_bitsILi8EEENSJ_INS5_IJS1K_SH_EEENS5_IJSH_SB_EEEEEEEvS1T_EENS_8epilogue10collective6detail29Sm90TmaWarpSpecializedAdapterINS24_15DefaultEpilogueIiNS5_IJSB_llEEES28_NS23_6thread17LinearCombinationIiLi1EiiLNS29_9ScaleType4KindE0ELNS_15FloatRoundStyleE2EiEENS1_15EpilogueDefaultEEEEEvvEEEEvNT_6ParamsE,"",@"SHT_CUDA_INFO"
	.sectionflags	@""
	.align	4


	//----- nvinfo : EIATTR_CUDA_API_VERSION
	.align		4
        /*0000*/ 	.byte	0x04, 0x37
        /*0002*/ 	.short	(.L_18 - .L_17)
.L_17:
        /*0004*/ 	.word	0x00000082


	//----- nvinfo : EIATTR_KPARAM_INFO
	.align		4
.L_18:
        /*0008*/ 	.byte	0x04, 0x17
        /*000a*/ 	.short	(.L_20 - .L_19)
.L_19:
        /*000c*/ 	.word	0x00000000
        /*0010*/ 	.short	0x0000
        /*0012*/ 	.short	0x0070
        /*0014*/ 	.byte	0x00, 0xf0, 0x01, 0x14


	//----- nvinfo : EIATTR_SPARSE_MMA_MASK
	.align		4
.L_20:
        /*0018*/ 	.byte	0x03, 0x50
        /*001a*/ 	.short	0x0004


	//----- nvinfo : EIATTR_MAXREG_COUNT
	.align		4
        /*001c*/ 	.byte	0x03, 0x1b
        /*001e*/ 	.short	0x00a8


	//----- nvinfo : EIATTR_NUM_BARRIERS
	.align		4
        /*0020*/ 	.byte	0x02, 0x4c
        /*0022*/ 	.byte	0x01
	.zero		1


	//----- nvinfo : EIATTR_MERCURY_ISA_VERSION
	.align		4
        /*0024*/ 	.byte	0x03, 0x5f
        /*0026*/ 	.short	0x0101


	//----- nvinfo : EIATTR_INT_WARP_WIDE_INSTR_OFFSETS
	.align		4
        /*0028*/ 	.byte	0x04, 0x31
        /*002a*/ 	.short	(.L_22 - .L_21)


	//   ....[0]....
.L_21:
        /*002c*/ 	.word	0x00000780


	//   ....[1]....
        /*0030*/ 	.word	0x000007a0


	//   ....[2]....
        /*0034*/ 	.word	0x00000940


	//----- nvinfo : EIATTR_COOP_GROUP_MASK_REGIDS
	.align		4
.L_22:
        /*0038*/ 	.byte	0x04, 0x29
        /*003a*/ 	.short	(.L_24 - .L_23)


	//   ....[0]....
.L_23:
        /*003c*/ 	.word	0xffffffff


	//   ....[1]....
        /*0040*/ 	.word	0xffffffff


	//   ....[2]....
        /*0044*/ 	.word	0xffffffff


	//   ....[3]....
        /*0048*/ 	.word	0xffffffff


	//   ....[4]....
        /*004c*/ 	.word	0xffffffff


	//   ....[5]....
        /*0050*/ 	.word	0xffffffff


	//----- nvinfo : EIATTR_COOP_GROUP_INSTR_OFFSETS
	.align		4
.L_24:
        /*0054*/ 	.byte	0x04, 0x28
        /*0056*/ 	.short	(.L_26 - .L_25)


	//   ....[0]....
.L_25:
        /*0058*/ 	.word	0x00000060


	//   ....[1]....
        /*005c*/ 	.word	0x00000070


	//   ....[2]....
        /*0060*/ 	.word	0x00000160


	//   ....[3]....
        /*0064*/ 	.word	0x000005c0


	//   ....[4]....
        /*0068*/ 	.word	0x00000a90


	//   ....[5]....
        /*006c*/ 	.word	0x00001780


	//----- nvinfo : EIATTR_REG_RECONFIG
	.align		4
.L_26:
        /*0070*/ 	.byte	0x01, 0x54
	.zero		2


	//----- nvinfo : EIATTR_MBARRIER_INSTR_OFFSETS
	.align		4
        /*0074*/ 	.byte	0x04, 0x39
        /*0076*/ 	.short	(.L_28 - .L_27)


	//   ....[0]....
.L_27:
        /*0078*/ 	.word	0x00000280
        /*007c*/ 	.word	0x000000ff
        /*0080*/ 	.word	0x00000000
        /*0084*/ 	.short	0x0100
        /*0086*/ 	.byte	0x08
	.zero		1


	//   ....[1]....
        /*0088*/ 	.word	0x00000290
        /*008c*/ 	.word	0x000000ff
        /*0090*/ 	.word	0x000000c8
        /*0094*/ 	.short	0x0100
        /*0096*/ 	.byte	0x08
	.zero		1


	//   ....[2]....
        /*0098*/ 	.word	0x000002a0
        /*009c*/ 	.word	0x000000ff
        /*00a0*/ 	.word	0x00000008
        /*00a4*/ 	.short	0x0100
        /*00a6*/ 	.byte	0x08
	.zero		1


	//   ....[3]....
        /*00a8*/ 	.word	0x000002b0
        /*00ac*/ 	.word	0x000000ff
        /*00b0*/ 	.word	0x000000d0
        /*00b4*/ 	.short	0x0100
        /*00b6*/ 	.byte	0x08
	.zero		1


	//   ....[4]....
        /*00b8*/ 	.word	0x000002c0
        /*00bc*/ 	.word	0x000000ff
        /*00c0*/ 	.word	0x00000010
        /*00c4*/ 	.short	0x0100
        /*00c6*/ 	.byte	0x08
	.zero		1


	//   ....[5]....
        /*00c8*/ 	.word	0x000002d0
        /*00cc*/ 	.word	0x000000ff
        /*00d0*/ 	.word	0x000000d8
        /*00d4*/ 	.short	0x0100
        /*00d6*/ 	.byte	0x08
	.zero		1


	//   ....[6]....
        /*00d8*/ 	.word	0x000002e0
        /*00dc*/ 	.word	0x000000ff
        /*00e0*/ 	.word	0x00000018
        /*00e4*/ 	.short	0x0100
        /*00e6*/ 	.byte	0x08
	.zero		1


	//   ....[7]....
        /*00e8*/ 	.word	0x000002f0
        /*00ec*/ 	.word	0x000000ff
        /*00f0*/ 	.word	0x000000e0
        /*00f4*/ 	.short	0x0100
        /*00f6*/ 	.byte	0x08
	.zero		1


	//   ....[8]....
        /*00f8*/ 	.word	0x00000300
        /*00fc*/ 	.word	0x000000ff
        /*0100*/ 	.word	0x00000020
        /*0104*/ 	.short	0x0100
        /*0106*/ 	.byte	0x08
	.zero		1


	//   ....[9]....
        /*0108*/ 	.word	0x00000310
        /*010c*/ 	.word	0x000000ff
        /*0110*/ 	.word	0x000000e8
        /*0114*/ 	.short	0x0100
        /*0116*/ 	.byte	0x08
	.zero		1


	//   ....[10]....
        /*0118*/ 	.word	0x00000320
        /*011c*/ 	.word	0x000000ff
        /*0120*/ 	.word	0x00000028
        /*0124*/ 	.short	0x0100
        /*0126*/ 	.byte	0x08
	.zero		1


	//   ....[11]....
        /*0128*/ 	.word	0x00000330
        /*012c*/ 	.word	0x000000ff
        /*0130*/ 	.word	0x000000f0
        /*0134*/ 	.short	0x0100
        /*0136*/ 	.byte	0x08
	.zero		1


	//   ....[12]....
        /*0138*/ 	.word	0x00000340
        /*013c*/ 	.word	0x000000ff
        /*0140*/ 	.word	0x00000030
        /*0144*/ 	.short	0x0100
        /*0146*/ 	.byte	0x08
	.zero		1


	//   ....[13]....
        /*0148*/ 	.word	0x00000350
        /*014c*/ 	.word	0x000000ff
        /*0150*/ 	.word	0x000000f8
        /*0154*/ 	.short	0x0100
        /*0156*/ 	.byte	0x08
	.zero		1


	//   ....[14]....
        /*0158*/ 	.word	0x00000360
        /*015c*/ 	.word	0x000000ff
        /*0160*/ 	.word	0x00000038
        /*0164*/ 	.short	0x0100
        /*0166*/ 	.byte	0x08
	.zero		1


	//   ....[15]....
        /*0168*/ 	.word	0x00000370
        /*016c*/ 	.word	0x000000ff
        /*0170*/ 	.word	0x00000100
        /*0174*/ 	.short	0x0100
        /*0176*/ 	.byte	0x08
	.zero		1


	//   ....[16]....
        /*0178*/ 	.word	0x00000380
        /*017c*/ 	.word	0x000000ff
        /*0180*/ 	.word	0x00000040
        /*0184*/ 	.short	0x0100
        /*0186*/ 	.byte	0x08
	.zero		1


	//   ....[17]....
        /*0188*/ 	.word	0x00000390
        /*018c*/ 	.word	0x000000ff
        /*0190*/ 	.word	0x00000108
        /*0194*/ 	.short	0x0100
        /*0196*/ 	.byte	0x08
	.zero		1


	//   ....[18]....
        /*0198*/ 	.word	0x000003a0
        /*019c*/ 	.word	0x000000ff
        /*01a0*/ 	.word	0x00000048
        /*01a4*/ 	.short	0x0100
        /*01a6*/ 	.byte	0x08
	.zero		1


	//   ....[19]....
        /*01a8*/ 	.word	0x000003b0
        /*01ac*/ 	.word	0x000000ff
        /*01b0*/ 	.word	0x00000110
        /*01b4*/ 	.short	0x0100
        /*01b6*/ 	.byte	0x08
	.zero		1


	//   ....[20]....
        /*01b8*/ 	.word	0x000003c0
        /*01bc*/ 	.word	0x000000ff
        /*01c0*/ 	.word	0x00000050
        /*01c4*/ 	.short	0x0100
        /*01c6*/ 	.byte	0x08
	.zero		1


	//   ....[21]....
        /*01c8*/ 	.word	0x000003d0
        /*01cc*/ 	.word	0x000000ff
        /*01d0*/ 	.word	0x00000118
        /*01d4*/ 	.short	0x0100
        /*01d6*/ 	.byte	0x08
	.zero		1


	//   ....[22]....
        /*01d8*/ 	.word	0x000003e0
        /*01dc*/ 	.word	0x000000ff
        /*01e0*/ 	.word	0x00000058
        /*01e4*/ 	.short	0x0100
        /*01e6*/ 	.byte	0x08
	.zero		1


	//   ....[23]....
        /*01e8*/ 	.word	0x000003f0
        /*01ec*/ 	.word	0x000000ff
        /*01f0*/ 	.word	0x00000120
        /*01f4*/ 	.short	0x0100
        /*01f6*/ 	.byte	0x08
	.zero		1


	//   ....[24]....
        /*01f8*/ 	.word	0x00000400
        /*01fc*/ 	.word	0x000000ff
        /*0200*/ 	.word	0x00000060
        /*0204*/ 	.short	0x0100
        /*0206*/ 	.byte	0x08
	.zero		1


	//   ....[25]....
        /*0208*/ 	.word	0x00000410
        /*020c*/ 	.word	0x000000ff
        /*0210*/ 	.word	0x00000128
        /*0214*/ 	.short	0x0100
        /*0216*/ 	.byte	0x08
	.zero		1


	//   ....[26]....
        /*0218*/ 	.word	0x00000420
        /*021c*/ 	.word	0x000000ff
        /*0220*/ 	.word	0x00000068
        /*0224*/ 	.short	0x0100
        /*0226*/ 	.byte	0x08
	.zero		1


	//   ....[27]....
        /*0228*/ 	.word	0x00000430
        /*022c*/ 	.word	0x000000ff
        /*0230*/ 	.word	0x00000130
        /*0234*/ 	.short	0x0100
        /*0236*/ 	.byte	0x08
	.zero		1


	//   ....[28]....
        /*0238*/ 	.word	0x00000440
        /*023c*/ 	.word	0x000000ff
        /*0240*/ 	.word	0x00000070
        /*0244*/ 	.short	0x0100
        /*0246*/ 	.byte	0x08
	.zero		1


	//   ....[29]....
        /*0248*/ 	.word	0x00000450
        /*024c*/ 	.word	0x000000ff
        /*0250*/ 	.word	0x00000138
        /*0254*/ 	.short	0x0100
        /*0256*/ 	.byte	0x08
	.zero		1


	//   ....[30]....
        /*0258*/ 	.word	0x00000460
        /*025c*/ 	.word	0x000000ff
        /*0260*/ 	.word	0x00000078
        /*0264*/ 	.short	0x0100
        /*0266*/ 	.byte	0x08
	.zero		1


	//   ....[31]....
        /*0268*/ 	.word	0x00000470
        /*026c*/ 	.word	0x000000ff
        /*0270*/ 	.word	0x00000140
        /*0274*/ 	.short	0x0100
        /*0276*/ 	.byte	0x08
	.zero		1


	//   ....[32]....
        /*0278*/ 	.word	0x00000480
        /*027c*/ 	.word	0x000000ff
        /*0280*/ 	.word	0x00000080
        /*0284*/ 	.short	0x0100
        /*0286*/ 	.byte	0x08
	.zero		1


	//   ....[33]....
        /*0288*/ 	.word	0x00000490
        /*028c*/ 	.word	0x000000ff
        /*0290*/ 	.word	0x00000148
        /*0294*/ 	.short	0x0100
        /*0296*/ 	.byte	0x08
	.zero		1


	//   ....[34]....
        /*0298*/ 	.word	0x000004a0
        /*029c*/ 	.word	0x000000ff
        /*02a0*/ 	.word	0x00000088
        /*02a4*/ 	.short	0x0100
        /*02a6*/ 	.byte	0x08
	.zero		1


	//   ....[35]....
        /*02a8*/ 	.word	0x000004b0
        /*02ac*/ 	.word	0x000000ff
        /*02b0*/ 	.word	0x00000150
        /*02b4*/ 	.short	0x0100
        /*02b6*/ 	.byte	0x08
	.zero		1


	//   ....[36]....
        /*02b8*/ 	.word	0x000004c0
        /*02bc*/ 	.word	0x000000ff
        /*02c0*/ 	.word	0x00000090
        /*02c4*/ 	.short	0x0100
        /*02c6*/ 	.byte	0x08
	.zero		1


	//   ....[37]....
        /*02c8*/ 	.word	0x000004d0
        /*02cc*/ 	.word	0x000000ff
        /*02d0*/ 	.word	0x00000158
        /*02d4*/ 	.short	0x0100
        /*02d6*/ 	.byte	0x08
	.zero		1


	//   ....[38]....
        /*02d8*/ 	.word	0x000004e0
        /*02dc*/ 	.word	0x000000ff
        /*02e0*/ 	.word	0x00000098
        /*02e4*/ 	.short	0x0100
        /*02e6*/ 	.byte	0x08
	.zero		1


	//   ....[39]....
        /*02e8*/ 	.word	0x000004f0
        /*02ec*/ 	.word	0x000000ff
        /*02f0*/ 	.word	0x00000160
        /*02f4*/ 	.short	0x0100
        /*02f6*/ 	.byte	0x08
	.zero		1


	//   ....[40]....
        /*02f8*/ 	.word	0x00000500
        /*02fc*/ 	.word	0x000000ff
        /*0300*/ 	.word	0x000000a0
        /*0304*/ 	.short	0x0100
        /*0306*/ 	.byte	0x08
	.zero		1


	//   ....[41]....
        /*0308*/ 	.word	0x00000510
        /*030c*/ 	.word	0x000000ff
        /*0310*/ 	.word	0x00000168
        /*0314*/ 	.short	0x0100
        /*0316*/ 	.byte	0x08
	.zero		1


	//   ....[42]....
        /*0318*/ 	.word	0x00000520
        /*031c*/ 	.word	0x000000ff
        /*0320*/ 	.word	0x000000a8
        /*0324*/ 	.short	0x0100
        /*0326*/ 	.byte	0x08
	.zero		1


	//   ....[43]....
        /*0328*/ 	.word	0x00000530
        /*032c*/ 	.word	0x000000ff
        /*0330*/ 	.word	0x00000170
        /*0334*/ 	.short	0x0100
        /*0336*/ 	.byte	0x08
	.zero		1


	//   ....[44]....
        /*0338*/ 	.word	0x00000540
        /*033c*/ 	.word	0x000000ff
        /*0340*/ 	.word	0x000000b0
        /*0344*/ 	.short	0x0100
        /*0346*/ 	.byte	0x08
	.zero		1


	//   ....[45]....
        /*0348*/ 	.word	0x00000550
        /*034c*/ 	.word	0x000000ff
        /*0350*/ 	.word	0x00000178
        /*0354*/ 	.short	0x0100
        /*0356*/ 	.byte	0x08
	.zero		1


	//   ....[46]....
        /*0358*/ 	.word	0x00000560
        /*035c*/ 	.word	0x000000ff
        /*0360*/ 	.word	0x000000b8
        /*0364*/ 	.short	0x0100
        /*0366*/ 	.byte	0x08
	.zero		1


	//   ....[47]....
        /*0368*/ 	.word	0x00000570
        /*036c*/ 	.word	0x000000ff
        /*0370*/ 	.word	0x00000180
        /*0374*/ 	.short	0x0100
        /*0376*/ 	.byte	0x08
	.zero		1


	//   ....[48]....
        /*0378*/ 	.word	0x00000580
        /*037c*/ 	.word	0x000000ff
        /*0380*/ 	.word	0x000000c0
        /*0384*/ 	.short	0x0100
        /*0386*/ 	.byte	0x08
	.zero		1


	//   ....[49]....
        /*0388*/ 	.word	0x00000590
        /*038c*/ 	.word	0x000000ff
        /*0390*/ 	.word	0x00000188
        /*0394*/ 	.short	0x0100
        /*0396*/ 	.byte	0x08
	.zero		1


	//   ....[50]....
        /*0398*/ 	.word	0x000009d0
        /*039c*/ 	.word	0x000000ff
        /*03a0*/ 	.word	0x000001a0
        /*03a4*/ 	.short	0x0100
        /*03a6*/ 	.byte	0x06
	.zero		1


	//   ....[51]....
        /*03a8*/ 	.word	0x00000a40
        /*03ac*/ 	.word	0x000000ff
        /*03b0*/ 	.word	0x000001a8
        /*03b4*/ 	.short	0x0100
        /*03b6*/ 	.byte	0x06
	.zero		1


	//   ....[52]....
        /*03b8*/ 	.word	0x00001a10
        /*03bc*/ 	.word	0x000000ff
        /*03c0*/ 	.word	0x00000000
        /*03c4*/ 	.short	0x010a
        /*03c6*/ 	.byte	0x08
	.zero		1


	//   ....[53]....
        /*03c8*/ 	.word	0x00001a70
        /*03cc*/ 	.word	0x000000ff
        /*03d0*/ 	.word	0x00000000
        /*03d4*/ 	.short	0x010a
        /*03d6*/ 	.byte	0x08
	.zero		1


	//   ....[54]....
        /*03d8*/ 	.word	0x00001bb0
        /*03dc*/ 	.word	0x00000039
        /*03e0*/ 	.word	0x00000000
        /*03e4*/ 	.short	0x0101
        /*03e6*/ 	.byte	0x3f
	.zero		1


	//   ....[55]....
        /*03e8*/ 	.word	0x00005310
        /*03ec*/ 	.word	0x00000012
        /*03f0*/ 	.word	0x000000c8
        /*03f4*/ 	.short	0x010a
        /*03f6*/ 	.byte	0x3f
	.zero		1


	//   ....[56]....
        /*03f8*/ 	.word	0x00005750
        /*03fc*/ 	.word	0x00000006
        /*0400*/ 	.word	0x000001a8
        /*0404*/ 	.short	0x0101
        /*0406*/ 	.byte	0x3f
	.zero		1


	//   ....[57]....
        /*0408*/ 	.word	0x00005e60
        /*040c*/ 	.word	0x00000005
        /*0410*/ 	.word	0x00000000
        /*0414*/ 	.short	0x010a
        /*0416*/ 	.byte	0x3f
	.zero		1


	//   ....[58]....
        /*0418*/ 	.word	0x00005ee0
        /*041c*/ 	.word	0x00000007
        /*0420*/ 	.word	0x00000000
        /*0424*/ 	.short	0x010a
        /*0426*/ 	.byte	0x3f
	.zero		1


	//   ....[59]....
        /*0428*/ 	.word	0x00005f70
        /*042c*/ 	.word	0x00000006
        /*0430*/ 	.word	0x00000000
        /*0434*/ 	.short	0x010a
        /*0436*/ 	.byte	0x3f
	.zero		1


	//   ....[60]....
        /*0438*/ 	.word	0x00006000
        /*043c*/ 	.word	0x00000007
        /*0440*/ 	.word	0x00000000
        /*0444*/ 	.short	0x010a
        /*0446*/ 	.byte	0x3f
	.zero		1


	//   ....[61]....
        /*0448*/ 	.word	0x00006090
        /*044c*/ 	.word	0x00000006
        /*0450*/ 	.word	0x00000000
        /*0454*/ 	.short	0x010a
        /*0456*/ 	.byte	0x3f
	.zero		1


	//   ....[62]....
        /*0458*/ 	.word	0x00006120
        /*045c*/ 	.word	0x00000007
        /*0460*/ 	.word	0x00000000
        /*0464*/ 	.short	0x010a
        /*0466*/ 	.byte	0x3f
	.zero		1


	//   ....[63]....
        /*0468*/ 	.word	0x000061b0
        /*046c*/ 	.word	0x00000006
        /*0470*/ 	.word	0x00000000
        /*0474*/ 	.short	0x010a
        /*0476*/ 	.byte	0x3f
	.zero		1


	//   ....[64]....
        /*0478*/ 	.word	0x00006240
        /*047c*/ 	.word	0x00000007
        /*0480*/ 	.word	0x00000000
        /*0484*/ 	.short	0x010a
        /*0486*/ 	.byte	0x3f
	.zero		1


	//   ....[65]....
        /*0488*/ 	.word	0x000062d0
        /*048c*/ 	.word	0x00000006
        /*0490*/ 	.word	0x00000000
        /*0494*/ 	.short	0x010a
        /*0496*/ 	.byte	0x3f
	.zero		1


	//   ....[66]....
        /*0498*/ 	.word	0x00006360
        /*049c*/ 	.word	0x00000007
        /*04a0*/ 	.word	0x00000000
        /*04a4*/ 	.short	0x010a
        /*04a6*/ 	.byte	0x3f
	.zero		1


	//   ....[67]....
        /*04a8*/ 	.word	0x000063f0
        /*04ac*/ 	.word	0x00000006
        /*04b0*/ 	.word	0x00000000
        /*04b4*/ 	.short	0x010a
        /*04b6*/ 	.byte	0x3f
	.zero		1


	//   ....[68]....
        /*04b8*/ 	.word	0x00006480
        /*04bc*/ 	.word	0x00000007
        /*04c0*/ 	.word	0x00000000
        /*04c4*/ 	.short	0x010a
        /*04c6*/ 	.byte	0x3f
	.zero		1


	//   ....[69]....
        /*04c8*/ 	.word	0x00006510
        /*04cc*/ 	.word	0x00000006
        /*04d0*/ 	.word	0x00000000
        /*04d4*/ 	.short	0x010a
        /*04d6*/ 	.byte	0x3f
	.zero		1


	//   ....[70]....
        /*04d8*/ 	.word	0x000065a0
        /*04dc*/ 	.word	0x00000007
        /*04e0*/ 	.word	0x00000000
        /*04e4*/ 	.short	0x010a
        /*04e6*/ 	.byte	0x3f
	.zero		1


	//   ....[71]....
        /*04e8*/ 	.word	0x00006630
        /*04ec*/ 	.word	0x00000006
        /*04f0*/ 	.word	0x00000000
        /*04f4*/ 	.short	0x010a
        /*04f6*/ 	.byte	0x3f
	.zero		1


	//   ....[72]....
        /*04f8*/ 	.word	0x000066c0
        /*04fc*/ 	.word	0x00000007
        /*0500*/ 	.word	0x00000000
        /*0504*/ 	.short	0x010a
        /*0506*/ 	.byte	0x3f
	.zero		1


	//   ....[73]....
        /*0508*/ 	.word	0x00006750
        /*050c*/ 	.word	0x00000006
        /*0510*/ 	.word	0x00000000
        /*0514*/ 	.short	0x010a
        /*0516*/ 	.byte	0x3f
	.zero		1


	//   ....[74]....
        /*0518*/ 	.word	0x000067e0
        /*051c*/ 	.word	0x00000007
        /*0520*/ 	.word	0x00000000
        /*0524*/ 	.short	0x010a
        /*0526*/ 	.byte	0x3f
	.zero		1


	//   ....[75]....
        /*0528*/ 	.word	0x00006870
        /*052c*/ 	.word	0x00000006
        /*0530*/ 	.word	0x00000000
        /*0534*/ 	.short	0x010a
        /*0536*/ 	.byte	0x3f
	.zero		1


	//   ....[76]....
        /*0538*/ 	.word	0x00006900
        /*053c*/ 	.word	0x00000007
        /*0540*/ 	.word	0x00000000
        /*0544*/ 	.short	0x010a
        /*0546*/ 	.byte	0x3f
	.zero		1


	//   ....[77]....
        /*0548*/ 	.word	0x00006990
        /*054c*/ 	.word	0x00000006
        /*0550*/ 	.word	0x00000000
        /*0554*/ 	.short	0x010a
        /*0556*/ 	.byte	0x3f
	.zero		1


	//   ....[78]....
        /*0558*/ 	.word	0x00006a20
        /*055c*/ 	.word	0x00000007
        /*0560*/ 	.word	0x00000000
        /*0564*/ 	.short	0x010a
        /*0566*/ 	.byte	0x3f
	.zero		1


	//   ....[79]....
        /*0568*/ 	.word	0x00006ab0
        /*056c*/ 	.word	0x00000006
        /*0570*/ 	.word	0x00000000
        /*0574*/ 	.short	0x010a
        /*0576*/ 	.byte	0x3f
	.zero		1


	//   ....[80]....
        /*0578*/ 	.word	0x00006b40
        /*057c*/ 	.word	0x00000007
        /*0580*/ 	.word	0x00000000
        /*0584*/ 	.short	0x010a
        /*0586*/ 	.byte	0x3f
	.zero		1


	//   ....[81]....
        /*0588*/ 	.word	0x00006bd0
        /*058c*/ 	.word	0x00000003
        /*0590*/ 	.word	0x00000000
        /*0594*/ 	.short	0x010a
        /*0596*/ 	.byte	0x3f
	.zero		1


	//   ....[82]....
        /*0598*/ 	.word	0x00006c40
        /*059c*/ 	.word	0x0000003a
        /*05a0*/ 	.word	0x00000000
        /*05a4*/ 	.short	0x010a
        /*05a6*/ 	.byte	0x3f
	.zero		1


	//   ....[83]....
        /*05a8*/ 	.word	0x00006d10
        /*05ac*/ 	.word	0x00000012
        /*05b0*/ 	.word	0x000000c8
        /*05b4*/ 	.short	0x010a
        /*05b6*/ 	.byte	0x3f
	.zero		1


	//   ....[84]....
        /*05b8*/ 	.word	0x00006de0
        /*05bc*/ 	.word	0x00000005
        /*05c0*/ 	.word	0x00000000
        /*05c4*/ 	.short	0x010a
        /*05c6*/ 	.byte	0x3f
	.zero		1


	//   ....[85]....
        /*05c8*/ 	.word	0x00006e30
        /*05cc*/ 	.word	0x00000007
        /*05d0*/ 	.word	0x00000000
        /*05d4*/ 	.short	0x010a
        /*05d6*/ 	.byte	0x3f
	.zero		1


	//   ....[86]....
        /*05d8*/ 	.word	0x00006e80
        /*05dc*/ 	.word	0x00000006
        /*05e0*/ 	.word	0x00000000
        /*05e4*/ 	.short	0x010a
        /*05e6*/ 	.byte	0x3f
	.zero		1


	//   ....[87]....
        /*05e8*/ 	.word	0x00006ed0
        /*05ec*/ 	.word	0x00000007
        /*05f0*/ 	.word	0x00000000
        /*05f4*/ 	.short	0x010a
        /*05f6*/ 	.byte	0x3f
	.zero		1


	//   ....[88]....
        /*05f8*/ 	.word	0x00006f20
        /*05fc*/ 	.word	0x00000006
        /*0600*/ 	.word	0x00000000
        /*0604*/ 	.short	0x010a
        /*0606*/ 	.byte	0x3f
	.zero		1


	//   ....[89]....
        /*0608*/ 	.word	0x00006f70
        /*060c*/ 	.word	0x00000007
        /*0610*/ 	.word	0x00000000
        /*0614*/ 	.short	0x010a
        /*0616*/ 	.byte	0x3f
	.zero		1


	//   ....[90]....
        /*0618*/ 	.word	0x00006fc0
        /*061c*/ 	.word	0x00000006
        /*0620*/ 	.word	0x00000000
        /*0624*/ 	.short	0x010a
        /*0626*/ 	.byte	0x3f
	.zero		1


	//   ....[91]....
        /*0628*/ 	.word	0x00007010
        /*062c*/ 	.word	0x00000007
        /*0630*/ 	.word	0x00000000
        /*0634*/ 	.short	0x010a
        /*0636*/ 	.byte	0x3f
	.zero		1


	//   ....[92]....
        /*0638*/ 	.word	0x00007060
        /*063c*/ 	.word	0x00000006
        /*0640*/ 	.word	0x00000000
        /*0644*/ 	.short	0x010a
        /*0646*/ 	.byte	0x3f
	.zero		1


	//   ....[93]....
        /*0648*/ 	.word	0x000070b0
        /*064c*/ 	.word	0x00000007
        /*0650*/ 	.word	0x00000000
        /*0654*/ 	.short	0x010a
        /*0656*/ 	.byte	0x3f
	.zero		1


	//   ....[94]....
        /*0658*/ 	.word	0x00007100
        /*065c*/ 	.word	0x00000006
        /*0660*/ 	.word	0x00000000
        /*0664*/ 	.short	0x010a
        /*0666*/ 	.byte	0x3f
	.zero		1


	//   ....[95]....
        /*0668*/ 	.word	0x00007150
        /*066c*/ 	.word	0x00000007
        /*0670*/ 	.word	0x00000000
        /*0674*/ 	.short	0x010a
        /*0676*/ 	.byte	0x3f
	.zero		1


	//   ....[96]....
        /*0678*/ 	.word	0x000071a0
        /*067c*/ 	.word	0x00000006
        /*0680*/ 	.word	0x00000000
        /*0684*/ 	.short	0x010a
        /*0686*/ 	.byte	0x3f
	.zero		1


	//   ....[97]....
        /*0688*/ 	.word	0x000071f0
        /*068c*/ 	.word	0x00000007
        /*0690*/ 	.word	0x00000000
        /*0694*/ 	.short	0x010a
        /*0696*/ 	.byte	0x3f
	.zero		1


	//   ....[98]....
        /*0698*/ 	.word	0x00007240
        /*069c*/ 	.word	0x00000006
        /*06a0*/ 	.word	0x00000000
        /*06a4*/ 	.short	0x010a
        /*06a6*/ 	.byte	0x3f
	.zero		1


	//   ....[99]....
        /*06a8*/ 	.word	0x00007290
        /*06ac*/ 	.word	0x00000007
        /*06b0*/ 	.word	0x00000000
        /*06b4*/ 	.short	0x010a
        /*06b6*/ 	.byte	0x3f
	.zero		1


	//   ....[100]....
        /*06b8*/ 	.word	0x000072e0
        /*06bc*/ 	.word	0x00000006
        /*06c0*/ 	.word	0x00000000
        /*06c4*/ 	.short	0x010a
        /*06c6*/ 	.byte	0x3f
	.zero		1


	//   ....[101]....
        /*06c8*/ 	.word	0x00007330
        /*06cc*/ 	.word	0x00000007
        /*06d0*/ 	.word	0x00000000
        /*06d4*/ 	.short	0x010a
        /*06d6*/ 	.byte	0x3f
	.zero		1


	//   ....[102]....
        /*06d8*/ 	.word	0x00007380
        /*06dc*/ 	.word	0x00000006
        /*06e0*/ 	.word	0x00000000
        /*06e4*/ 	.short	0x010a
        /*06e6*/ 	.byte	0x3f
	.zero		1


	//   ....[103]....
        /*06e8*/ 	.word	0x000073d0
        /*06ec*/ 	.word	0x00000007
        /*06f0*/ 	.word	0x00000000
        /*06f4*/ 	.short	0x010a
        /*06f6*/ 	.byte	0x3f
	.zero		1


	//   ....[104]....
        /*06f8*/ 	.word	0x00007420
        /*06fc*/ 	.word	0x00000006
        /*0700*/ 	.word	0x00000000
        /*0704*/ 	.short	0x010a
        /*0706*/ 	.byte	0x3f
	.zero		1


	//   ....[105]....
        /*0708*/ 	.word	0x00007470
        /*070c*/ 	.word	0x00000007
        /*0710*/ 	.word	0x00000000
        /*0714*/ 	.short	0x010a
        /*0716*/ 	.byte	0x3f
	.zero		1


	//   ....[106]....
        /*0718*/ 	.word	0x000074c0
        /*071c*/ 	.word	0x00000006
        /*0720*/ 	.word	0x00000000
        /*0724*/ 	.short	0x010a
        /*0726*/ 	.byte	0x3f
	.zero		1


	//   ....[107]....
        /*0728*/ 	.word	0x00007510
        /*072c*/ 	.word	0x00000007
        /*0730*/ 	.word	0x00000000
        /*0734*/ 	.short	0x010a
        /*0736*/ 	.byte	0x3f
	.zero		1


	//----- nvinfo : EIATTR_NUM_MBARRIERS
	.align		4
.L_28:
        /*0738*/ 	.byte	0x03, 0x38
        /*073a*/ 	.short	0x0034


	//----- nvinfo : EIATTR_EXIT_INSTR_OFFSETS
	.align		4
        /*073c*/ 	.byte	0x04, 0x1c
        /*073e*/ 	.short	(.L_30 - .L_29)


	//   ....[0]....
.L_29:
        /*0740*/ 	.word	0x00000c60


	//   ....[1]....
        /*0744*/ 	.word	0x00001450


	//   ....[2]....
        /*0748*/ 	.word	0x00004a70


	//   ....[3]....
        /*074c*/ 	.word	0x00004fd0


	//   ....[4]....
        /*0750*/ 	.word	0x00006c20


	//----- nvinfo : EIATTR_MAX_THREADS
	.align		4
.L_30:
        /*0754*/ 	.byte	0x04, 0x05
        /*0756*/ 	.short	(.L_32 - .L_31)
.L_31:
        /*0758*/ 	.word	0x00000180
        /*075c*/ 	.word	0x00000001
        /*0760*/ 	.word	0x00000001


	//----- nvinfo : EIATTR_CRS_STACK_SIZE
	.align		4
.L_32:
        /*0764*/ 	.byte	0x04, 0x1e
        /*0766*/ 	.short	(.L_34 - .L_33)
.L_33:
        /*0768*/ 	.word	0x00000000


	//----- nvinfo : EIATTR_CBANK_PARAM_SIZE
	.align		4
.L_34:
        /*076c*/ 	.byte	0x03, 0x19
        /*076e*/ 	.short	0x0570


	//----- nvinfo : EIATTR_PARAM_CBANK
	.align		4
        /*0770*/ 	.byte	0x04, 0x0a
        /*0772*/ 	.short	(.L_36 - .L_35)
	.align		4
.L_35:
        /*0774*/ 	.word	index@(.nv.constant0._ZN7cutlass13device_kernelINS_4gemm6kernel13GemmUniversalIN4cute5tupleIJiiiiEEENS1_10collective13CollectiveMmaINS1_40MainloopSm90TmaGmmaWarpSpecializedSparseILi25ENS5_IJNS4_1CILi1EEENSA_ILi2EEESB_EEENS1_35KernelTmaWarpSpecializedCooperativeEEENS5_IJNSA_ILi128EEENSA_ILi64EEESH_EEEaNS5_IJNS4_6LayoutINS5_IJiNS5_IJSC_iEEEiEEENS5_IJlNS5_IJSB_SC_EEElEEEEENSJ_INS5_IJNS5_IJSH_iEEESP_iEEENS5_IJNS5_IJSH_NSA_ILi4096EEEEEENS5_IJSB_lEEElEEEEEEEEaNS5_IJlSB_lEEENS4_8TiledMMAINS4_8MMA_AtomIJNS4_4SM904GMMA6SPARSE27GMMA_64x64x64_S32S8S8_SS_TNILNS11_9SparseSelE0EEEEEENSJ_INS5_IJSC_SB_SB_EEENS5_IJSB_NSA_ILi0EEES18_EEEEENS5_IJNS4_10UnderscoreES1B_S1B_EEEEENS4_23SM90_TMA_LOAD_MULTICASTENS4_14ComposedLayoutINS4_7SwizzleILi1ELi4ELi3EEENS4_25smem_sparse_ptr_flag_bitsILi2ELi8EEENSJ_INS5_IJNS5_IJSB_NSA_ILi8EEEEEENS5_IJSC_NSA_ILi32EEEEEEEEENS5_IJNS5_IJS18_SH_EEESM_EEEEEEEvNS4_8identityENS4_13SM90_TMA_LOADENS1F_INS1G_ILi2ELi4ELi3EEENS4_18smem_ptr_flag_bitsILi8EEENSJ_INS5_IJS1K_SH_EEENS5_IJSH_SB_EEEEEEEvS1T_EENS_8epilogue10collective6detail29Sm90TmaWarpSpecializedAdapterINS24_15DefaultEpilogueIiNS5_IJSB_llEEES28_NS23_6thread17LinearCombinationIiLi1EiiLNS29_9ScaleType4KindE0ELNS_15FloatRoundStyleE2EiEENS1_15EpilogueDefaultEEEEEvvEEEEvNT_6ParamsE)
        /*0778*/ 	.short	0x0210
        /*077a*/ 	.short	0x0570


	//----- nvinfo : EIATTR_SW_WAR
	.align		4
.L_36:
        /*077c*/ 	.byte	0x04, 0x36
        /*077e*/ 	.short	(.L_38 - .L_37)
.L_37:
        /*0780*/ 	.word	0x00000008
.L_38:


//--------------------- .nv.callgraph             --------------------------
	.section	.nv.callgraph,"",@"SHT_CUDA_CALLGRAPH"
	.align	4
	.sectionentsize	8
	.align		4
        /*0000*/ 	.word	0x00000000
	.align		4
        /*0004*/ 	.word	0xffffffff
	.align		4
        /*0008*/ 	.word	0x00000000
	.align		4
        /*000c*/ 	.word	0xfffffffe
	.align		4
        /*0010*/ 	.word	0x00000000
	.align		4
        /*0014*/ 	.word	0xfffffffd
	.align		4
        /*0018*/ 	.word	0x00000000
	.align		4
        /*001c*/ 	.word	0xfffffffc


//--------------------- .nv.constant4             --------------------------
	.section	.nv.constant4,"a",@progbits
	.align	8
	.align		8
.nv.constant4:
        /*0000*/ 	.dword	_ZN39_INTERNAL_a6a33b04_4_k_cu_ade8831b_37434cuda3std3__45__cpo5beginE
	.align		8
        /*0008*/ 	.dword	_ZN39_INTERNAL_a6a33b04_4_k_cu_ade8831b_37434cuda3std3__45__cpo3endE
	.align		8
        /*0010*/ 	.dword	_ZN39_INTERNAL_a6a33b04_4_k_cu_ade8831b_37434cuda3std3__45__cpo6cbeginE
	.align		8
        /*0018*/ 	.dword	_ZN39_INTERNAL_a6a33b04_4_k_cu_ade8831b_37434cuda3std3__45__cpo4cendE
	.align		8
        /*0020*/ 	.dword	_ZN39_INTERNAL_a6a33b04_4_k_cu_ade8831b_37434cuda3std3__441_GLOBAL__N__a6a33b04_4_k_cu_ade8831b_37436ignoreE
	.align		8
        /*0028*/ 	.dword	_ZN39_INTERNAL_a6a33b04_4_k_cu_ade8831b_37434cuda3std3__419piecewise_constructE
	.align		8
        /*0030*/ 	.dword	_ZN39_INTERNAL_a6a33b04_4_k_cu_ade8831b_37434cuda3std3__48in_placeE
	.align		8
        /*0038*/ 	.dword	_ZN39_INTERNAL_a6a33b04_4_k_cu_ade8831b_37434cuda3std6ranges3__45__cpo4swapE
	.align		8
        /*0040*/ 	.dword	_ZN39_INTERNAL_a6a33b04_4_k_cu_ade8831b_37434cuda3std6ranges3__45__cpo9iter_moveE
	.align		8
        /*0048*/ 	.dword	_ZN39_INTERNAL_a6a33b04_4_k_cu_ade8831b_37434cute7productE
	.align		8
        /*0050*/ 	.dword	_ZN39_INTERNAL_a6a33b04_4_k_cu_ade8831b_37434cute1_E


//--------------------- .text._ZN7cutlass13device_kernelINS_4gemm6kernel13GemmUniversalIN4cute5tupleIJiiiiEEENS1_10collective13CollectiveMmaINS1_40MainloopSm90TmaGmmaWarpSpecializedSparseILi25ENS5_IJNS4_1CILi1EEENSA_ILi2EEESB_EEENS1_35KernelTmaWarpSpecializedCooperativeEEENS5_IJNSA_ILi128EEENSA_ILi64EEESH_EEEaNS5_IJNS4_6LayoutINS5_IJiNS5_IJSC_iEEEiEEENS5_IJlNS5_IJSB_SC_EEElEEEEENSJ_INS5_IJNS5_IJSH_iEEESP_iEEENS5_IJNS5_IJSH_NSA_ILi4096EEEEEENS5_IJSB_lEEElEEEEEEEEaNS5_IJlSB_lEEENS4_8TiledMMAINS4_8MMA_AtomIJNS4_4SM904GMMA6SPARSE27GMMA_64x64x64_S32S8S8_SS_TNILNS11_9SparseSelE0EEEEEENSJ_INS5_IJSC_SB_SB_EEENS5_IJSB_NSA_ILi0EEES18_EEEEENS5_IJNS4_10UnderscoreES1B_S1B_EEEEENS4_23SM90_TMA_LOAD_MULTICASTENS4_14ComposedLayoutINS4_7SwizzleILi1ELi4ELi3EEENS4_25smem_sparse_ptr_flag_bitsILi2ELi8EEENSJ_INS5_IJNS5_IJSB_NSA_ILi8EEEEEENS5_IJSC_NSA_ILi32EEEEEEEEENS5_IJNS5_IJS18_SH_EEESM_EEEEEEEvNS4_8identityENS4_13SM90_TMA_LOADENS1F_INS1G_ILi2ELi4ELi3EEENS4_18smem_ptr_flag_bitsILi8EEENSJ_INS5_IJS1K_SH_EEENS5_IJSH_SB_EEEEEEEvS1T_EENS_8epilogue10collective6detail29Sm90TmaWarpSpecializedAdapterINS24_15DefaultEpilogueIiNS5_IJSB_llEEES28_NS23_6thread17LinearCombinationIiLi1EiiLNS29_9ScaleType4KindE0ELNS_15FloatRoundStyleE2EiEENS1_15EpilogueDefaultEEEEEvvEEEEvNT_6ParamsE --------------------------
	.section	.text._ZN7cutlass13device_kernelINS_4gemm6kernel13GemmUniversalIN4cute5tupleIJiiiiEEENS1_10collective13CollectiveMmaINS1_40MainloopSm90TmaGmmaWarpSpecializedSparseILi25ENS5_IJNS4_1CILi1EEENSA_ILi2EEESB_EEENS1_35KernelTmaWarpSpecializedCooperativeEEENS5_IJNSA_ILi128EEENSA_ILi64EEESH_EEEaNS5_IJNS4_6LayoutINS5_IJiNS5_IJSC_iEEEiEEENS5_IJlNS5_IJSB_SC_EEElEEEEENSJ_INS5_IJNS5_IJSH_iEEESP_iEEENS5_IJNS5_IJSH_NSA_ILi4096EEEEEENS5_IJSB_lEEElEEEEEEEEaNS5_IJlSB_lEEENS4_8TiledMMAINS4_8MMA_AtomIJNS4_4SM904GMMA6SPARSE27GMMA_64x64x64_S32S8S8_SS_TNILNS11_9SparseSelE0EEEEEENSJ_INS5_IJSC_SB_SB_EEENS5_IJSB_NSA_ILi0EEES18_EEEEENS5_IJNS4_10UnderscoreES1B_S1B_EEEEENS4_23SM90_TMA_LOAD_MULTICASTENS4_14ComposedLayoutINS4_7SwizzleILi1ELi4ELi3EEENS4_25smem_sparse_ptr_flag_bitsILi2ELi8EEENSJ_INS5_IJNS5_IJSB_NSA_ILi8EEEEEENS5_IJSC_NSA_ILi32EEEEEEEEENS5_IJNS5_IJS18_SH_EEESM_EEEEEEEvNS4_8identityENS4_13SM90_TMA_LOADENS1F_INS1G_ILi2ELi4ELi3EEENS4_18smem_ptr_flag_bitsILi8EEENSJ_INS5_IJS1K_SH_EEENS5_IJSH_SB_EEEEEEEvS1T_EENS_8epilogue10collective6detail29Sm90TmaWarpSpecializedAdapterINS24_15DefaultEpilogueIiNS5_IJSB_llEEES28_NS23_6thread17LinearCombinationIiLi1EiiLNS29_9ScaleType4KindE0ELNS_15FloatRoundStyleE2EiEENS1_15EpilogueDefaultEEEEEvvEEEEvNT_6ParamsE,"ax",@progbits
	.align	128
.text._ZN7cutlass13device_kernelINS_4gemm6kernel13GemmUniversalIN4cute5tupleIJiiiiEEENS1_10collective13CollectiveMmaINS1_40MainloopSm90TmaGmmaWarpSpecializedSparseILi25ENS5_IJNS4_1CILi1EEENSA_ILi2EEESB_EEENS1_35KernelTmaWarpSpecializedCooperativeEEENS5_IJNSA_ILi128EEENSA_ILi64EEESH_EEEaNS5_IJNS4_6LayoutINS5_IJiNS5_IJSC_iEEEiEEENS5_IJlNS5_IJSB_SC_EEElEEEEENSJ_INS5_IJNS5_IJSH_iEEESP_iEEENS5_IJNS5_IJSH_NSA_ILi4096EEEEEENS5_IJSB_lEEElEEEEEEEEaNS5_IJlSB_lEEENS4_8TiledMMAINS4_8MMA_AtomIJNS4_4SM904GMMA6SPARSE27GMMA_64x64x64_S32S8S8_SS_TNILNS11_9SparseSelE0EEEEEENSJ_INS5_IJSC_SB_SB_EEENS5_IJSB_NSA_ILi0EEES18_EEEEENS5_IJNS4_10UnderscoreES1B_S1B_EEEEENS4_23SM90_TMA_LOAD_MULTICASTENS4_14ComposedLayoutINS4_7SwizzleILi1ELi4ELi3EEENS4_25smem_sparse_ptr_flag_bitsILi2ELi8EEENSJ_INS5_IJNS5_IJSB_NSA_ILi8EEEEEENS5_IJSC_NSA_ILi32EEEEEEEEENS5_IJNS5_IJS18_SH_EEESM_EEEEEEEvNS4_8identityENS4_13SM90_TMA_LOADENS1F_INS1G_ILi2ELi4ELi3EEENS4_18smem_ptr_flag_bitsILi8EEENSJ_INS5_IJS1K_SH_EEENS5_IJSH_SB_EEEEEEEvS1T_EENS_8epilogue10collective6detail29Sm90TmaWarpSpecializedAdapterINS24_15DefaultEpilogueIiNS5_IJSB_llEEES28_NS23_6thread17LinearCombinationIiLi1EiiLNS29_9ScaleType4KindE0ELNS_15FloatRoundStyleE2EiEENS1_15EpilogueDefaultEEEEEvvEEEEvNT_6ParamsE:
        .type           _ZN7cutlass13device_kernelINS_4gemm6kernel13GemmUniversalIN4cute5tupleIJiiiiEEENS1_10collective13CollectiveMmaINS1_40MainloopSm90TmaGmmaWarpSpecializedSparseILi25ENS5_IJNS4_1CILi1EEENSA_ILi2EEESB_EEENS1_35KernelTmaWarpSpecializedCooperativeEEENS5_IJNSA_ILi128EEENSA_ILi64EEESH_EEEaNS5_IJNS4_6LayoutINS5_IJiNS5_IJSC_iEEEiEEENS5_IJlNS5_IJSB_SC_EEElEEEEENSJ_INS5_IJNS5_IJSH_iEEESP_iEEENS5_IJNS5_IJSH_NSA_ILi4096EEEEEENS5_IJSB_lEEElEEEEEEEEaNS5_IJlSB_lEEENS4_8TiledMMAINS4_8MMA_AtomIJNS4_4SM904GMMA6SPARSE27GMMA_64x64x64_S32S8S8_SS_TNILNS11_9SparseSelE0EEEEEENSJ_INS5_IJSC_SB_SB_EEENS5_IJSB_NSA_ILi0EEES18_EEEEENS5_IJNS4_10UnderscoreES1B_S1B_EEEEENS4_23SM90_TMA_LOAD_MULTICASTENS4_14ComposedLayoutINS4_7SwizzleILi1ELi4ELi3EEENS4_25smem_sparse_ptr_flag_bitsILi2ELi8EEENSJ_INS5_IJNS5_IJSB_NSA_ILi8EEEEEENS5_IJSC_NSA_ILi32EEEEEEEEENS5_IJNS5_IJS18_SH_EEESM_EEEEEEEvNS4_8identityENS4_13SM90_TMA_LOADENS1F_INS1G_ILi2ELi4ELi3EEENS4_18smem_ptr_flag_bitsILi8EEENSJ_INS5_IJS1K_SH_EEENS5_IJSH_SB_EEEEEEEvS1T_EENS_8epilogue10collective6detail29Sm90TmaWarpSpecializedAdapterINS24_15DefaultEpilogueIiNS5_IJSB_llEEES28_NS23_6thread17LinearCombinationIiLi1EiiLNS29_9ScaleType4KindE0ELNS_15FloatRoundStyleE2EiEENS1_15EpilogueDefaultEEEEEvvEEEEvNT_6ParamsE,@function
        .size           _ZN7cutlass13device_kernelINS_4gemm6kernel13GemmUniversalIN4cute5tupleIJiiiiEEENS1_10collective13CollectiveMmaINS1_40MainloopSm90TmaGmmaWarpSpecializedSparseILi25ENS5_IJNS4_1CILi1EEENSA_ILi2EEESB_EEENS1_35KernelTmaWarpSpecializedCooperativeEEENS5_IJNSA_ILi128EEENSA_ILi64EEESH_EEEaNS5_IJNS4_6LayoutINS5_IJiNS5_IJSC_iEEEiEEENS5_IJlNS5_IJSB_SC_EEElEEEEENSJ_INS5_IJNS5_IJSH_iEEESP_iEEENS5_IJNS5_IJSH_NSA_ILi4096EEEEEENS5_IJSB_lEEElEEEEEEEEaNS5_IJlSB_lEEENS4_8TiledMMAINS4_8MMA_AtomIJNS4_4SM904GMMA6SPARSE27GMMA_64x64x64_S32S8S8_SS_TNILNS11_9SparseSelE0EEEEEENSJ_INS5_IJSC_SB_SB_EEENS5_IJSB_NSA_ILi0EEES18_EEEEENS5_IJNS4_10UnderscoreES1B_S1B_EEEEENS4_23SM90_TMA_LOAD_MULTICASTENS4_14ComposedLayoutINS4_7SwizzleILi1ELi4ELi3EEENS4_25smem_sparse_ptr_flag_bitsILi2ELi8EEENSJ_INS5_IJNS5_IJSB_NSA_ILi8EEEEEENS5_IJSC_NSA_ILi32EEEEEEEEENS5_IJNS5_IJS18_SH_EEESM_EEEEEEEvNS4_8identityENS4_13SM90_TMA_LOADENS1F_INS1G_ILi2ELi4ELi3EEENS4_18smem_ptr_flag_bitsILi8EEENSJ_INS5_IJS1K_SH_EEENS5_IJSH_SB_EEEEEEEvS1T_EENS_8epilogue10collective6detail29Sm90TmaWarpSpecializedAdapterINS24_15DefaultEpilogueIiNS5_IJSB_llEEES28_NS23_6thread17LinearCombinationIiLi1EiiLNS29_9ScaleType4KindE0ELNS_15FloatRoundStyleE2EiEENS1_15EpilogueDefaultEEEEEvvEEEEvNT_6ParamsE,(.L_x_171 - _ZN7cutlass13device_kernelINS_4gemm6kernel13GemmUniversalIN4cute5tupleIJiiiiEEENS1_10collective13CollectiveMmaINS1_40MainloopSm90TmaGmmaWarpSpecializedSparseILi25ENS5_IJNS4_1CILi1EEENSA_ILi2EEESB_EEENS1_35KernelTmaWarpSpecializedCooperativeEEENS5_IJNSA_ILi128EEENSA_ILi64EEESH_EEEaNS5_IJNS4_6LayoutINS5_IJiNS5_IJSC_iEEEiEEENS5_IJlNS5_IJSB_SC_EEElEEEEENSJ_INS5_IJNS5_IJSH_iEEESP_iEEENS5_IJNS5_IJSH_NSA_ILi4096EEEEEENS5_IJSB_lEEElEEEEEEEEaNS5_IJlSB_lEEENS4_8TiledMMAINS4_8MMA_AtomIJNS4_4SM904GMMA6SPARSE27GMMA_64x64x64_S32S8S8_SS_TNILNS11_9SparseSelE0EEEEEENSJ_INS5_IJSC_SB_SB_EEENS5_IJSB_NSA_ILi0EEES18_EEEEENS5_IJNS4_10UnderscoreES1B_S1B_EEEEENS4_23SM90_TMA_LOAD_MULTICASTENS4_14ComposedLayoutINS4_7SwizzleILi1ELi4ELi3EEENS4_25smem_sparse_ptr_flag_bitsILi2ELi8EEENSJ_INS5_IJNS5_IJSB_NSA_ILi8EEEEEENS5_IJSC_NSA_ILi32EEEEEEEEENS5_IJNS5_IJS18_SH_EEESM_EEEEEEEvNS4_8identityENS4_13SM90_TMA_LOADENS1F_INS1G_ILi2ELi4ELi3EEENS4_18smem_ptr_flag_bitsILi8EEENSJ_INS5_IJS1K_SH_EEENS5_IJSH_SB_EEEEEEEvS1T_EENS_8epilogue10collective6detail29Sm90TmaWarpSpecializedAdapterINS24_15DefaultEpilogueIiNS5_IJSB_llEEES28_NS23_6thread17LinearCombinationIiLi1EiiLNS29_9ScaleType4KindE0ELNS_15FloatRoundStyleE2EiEENS1_15EpilogueDefaultEEEEEvvEEEEvNT_6ParamsE)
        .other          _ZN7cutlass13device_kernelINS_4gemm6kernel13GemmUniversalIN4cute5tupleIJiiiiEEENS1_10collective13CollectiveMmaINS1_40MainloopSm90TmaGmmaWarpSpecializedSparseILi25ENS5_IJNS4_1CILi1EEENSA_ILi2EEESB_EEENS1_35KernelTmaWarpSpecializedCooperativeEEENS5_IJNSA_ILi128EEENSA_ILi64EEESH_EEEaNS5_IJNS4_6LayoutINS5_IJiNS5_IJSC_iEEEiEEENS5_IJlNS5_IJSB_SC_EEElEEEEENSJ_INS5_IJNS5_IJSH_iEEESP_iEEENS5_IJNS5_IJSH_NSA_ILi4096EEEEEENS5_IJSB_lEEElEEEEEEEEaNS5_IJlSB_lEEENS4_8TiledMMAINS4_8MMA_AtomIJNS4_4SM904GMMA6SPARSE27GMMA_64x64x64_S32S8S8_SS_TNILNS11_9SparseSelE0EEEEEENSJ_INS5_IJSC_SB_SB_EEENS5_IJSB_NSA_ILi0EEES18_EEEEENS5_IJNS4_10UnderscoreES1B_S1B_EEEEENS4_23SM90_TMA_LOAD_MULTICASTENS4_14ComposedLayoutINS4_7SwizzleILi1ELi4ELi3EEENS4_25smem_sparse_ptr_flag_bitsILi2ELi8EEENSJ_INS5_IJNS5_IJSB_NSA_ILi8EEEEEENS5_IJSC_NSA_ILi32EEEEEEEEENS5_IJNS5_IJS18_SH_EEESM_EEEEEEEvNS4_8identityENS4_13SM90_TMA_LOADENS1F_INS1G_ILi2ELi4ELi3EEENS4_18smem_ptr_flag_bitsILi8EEENSJ_INS5_IJS1K_SH_EEENS5_IJSH_SB_EEEEEEEvS1T_EENS_8epilogue10collective6detail29Sm90TmaWarpSpecializedAdapterINS24_15DefaultEpilogueIiNS5_IJSB_llEEES28_NS23_6thread17LinearCombinationIiLi1EiiLNS29_9ScaleType4KindE0ELNS_15FloatRoundStyleE2EiEENS1_15EpilogueDefaultEEEEEvvEEEEvNT_6ParamsE,@"STO_CUDA_ENTRY STV_DEFAULT"
_ZN7cutlass13device_kernelINS_4gemm6kernel13GemmUniversalIN4cute5tupleIJiiiiEEENS1_10collective13CollectiveMmaINS1_40MainloopSm90TmaGmmaWarpSpecializedSparseILi25ENS5_IJNS4_1CILi1EEENSA_ILi2EEESB_EEENS1_35KernelTmaWarpSpecializedCooperativeEEENS5_IJNSA_ILi128EEENSA_ILi64EEESH_EEEaNS5_IJNS4_6LayoutINS5_IJiNS5_IJSC_iEEEiEEENS5_IJlNS5_IJSB_SC_EEElEEEEENSJ_INS5_IJNS5_IJSH_iEEESP_iEEENS5_IJNS5_IJSH_NSA_ILi4096EEEEEENS5_IJSB_lEEElEEEEEEEEaNS5_IJlSB_lEEENS4_8TiledMMAINS4_8MMA_AtomIJNS4_4SM904GMMA6SPARSE27GMMA_64x64x64_S32S8S8_SS_TNILNS11_9SparseSelE0EEEEEENSJ_INS5_IJSC_SB_SB_EEENS5_IJSB_NSA_ILi0EEES18_EEEEENS5_IJNS4_10UnderscoreES1B_S1B_EEEEENS4_23SM90_TMA_LOAD_MULTICASTENS4_14ComposedLayoutINS4_7SwizzleILi1ELi4ELi3EEENS4_25smem_sparse_ptr_flag_bitsILi2ELi8EEENSJ_INS5_IJNS5_IJSB_NSA_ILi8EEEEEENS5_IJSC_NSA_ILi32EEEEEEEEENS5_IJNS5_IJS18_SH_EEESM_EEEEEEEvNS4_8identityENS4_13SM90_TMA_LOADENS1F_INS1G_ILi2ELi4ELi3EEENS4_18smem_ptr_flag_bitsILi8EEENSJ_INS5_IJS1K_SH_EEENS5_IJSH_SB_EEEEEEEvS1T_EENS_8epilogue10collective6detail29Sm90TmaWarpSpecializedAdapterINS24_15DefaultEpilogueIiNS5_IJSB_llEEES28_NS23_6thread17LinearCombinationIiLi1EiiLNS29_9ScaleType4KindE0ELNS_15FloatRoundStyleE2EiEENS1_15EpilogueDefaultEEEEEvvEEEEvNT_6ParamsE:
[----:B------:R-:W-:Y:S01]  /*0000*/  LDC R1, c[0x0][0x28] ;  /* 0x00000a00ff017b82 */ /* 0x000fe20000000800 */
[----:B------:R-:W0:Y:S01]  /*0010*/  S2R R11, SR_TID.X ;  /* 0x00000000000b7919 */ /* 0x000e220000002100 */
[----:B------:R-:W-:Y:S01]  /*0020*/  ELECT P0, URZ, PT ;  /* 0x00000000003f782f */ /* 0x000fe20003800000 */
[----:B------:R-:W-:Y:S01]  /*0030*/  BSSY B0, `(.L_x_0) ;  /* 0x0000012000007945 */ /* 0x000fe20003800000 */
[--C-:B0-----:R-:W-:Y:S02]  /*0040*/  SHF.R.U32.HI R0, RZ, 0x5, R11.reuse ;  /* 0x00000005ff007819 */ /* 0x101fe4000001160b */
[----:B------:R-:W-:-:S03]  /*0050*/  SHF.R.U32.HI R10, RZ, 0x7, R11 ;  /* 0x00000007ff0a7819 */ /* 0x000fc6000001160b */
[----:B------:R-:W0:Y:S04]  /*0060*/  SHFL.IDX PT, R3, R0, RZ, 0x1f ;  /* 0x00001fff00037589 */ /* 0x000e2800000e0000 */
[----:B------:R1:W2:Y:S01]  /*0070*/  SHFL.IDX PT, R4, R10, RZ, 0x1f ;  /* 0x00001fff0a047589 */ /* 0x0002a200000e0000 */
[----:B0-----:R-:W-:-:S13]  /*0080*/  ISETP.NE.OR P0, PT, R3, RZ, !P0 ;  /* 0x000000ff0300720c */ /* 0x001fda0004705670 */
[----:B-12---:R-:W-:Y:S05]  /*0090*/  @P0 BRA `(.L_x_1) ;  /* 0x00000000002c0947 */ /* 0x006fea0003800000 */
[----:B------:R-:W-:Y:S02]  /*00a0*/  ULDC.64 UR4, c[0x0][0x198] ;  /* 0x0000660000047ab9 */ /* 0x000fe40000000a00 */
[----:B------:R-:W-:Y:S02]  /*00b0*/  UIADD3 UR6, UP0, UR4, 0xf0, URZ ;  /* 0x000000f004067890 */ /* 0x000fe4000ff1e03f */
[----:B------:R-:W-:Y:S02]  /*00c0*/  UIADD3 UR8, UP1, UR4, 0x1f0, URZ ;  /* 0x000001f004087890 */ /* 0x000fe4000ff3e03f */
[----:B------:R-:W-:Y:S02]  /*00d0*/  UIADD3 UR4, UP2, UR4, 0x2f0, URZ ;  /* 0x000002f004047890 */ /* 0x000fe4000ff5e03f */
[----:B------:R-:W-:Y:S02]  /*00e0*/  UIADD3.X UR7, URZ, UR5, URZ, UP0, !UPT ;  /* 0x000000053f077290 */ /* 0x000fe400087fe43f */
[----:B------:R-:W-:-:S02]  /*00f0*/  UIADD3.X UR9, URZ, UR5, URZ, UP1, !UPT ;  /* 0x000000053f097290 */ /* 0x000fc40008ffe43f */
[----:B------:R-:W-:-:S05]  /*0100*/  UIADD3.X UR5, URZ, UR5, URZ, UP2, !UPT ;  /* 0x000000053f057290 */ /* 0x000fca00097fe43f */
[----:B------:R0:W-:Y:S02]  /*0110*/  UTMACCTL.PF [UR6] ;  /* 0x00000000060079b9 */ /* 0x0001e40008040000 */
[----:B------:R0:W-:Y:S02]  /*0120*/  UTMACCTL.PF [UR8] ;  /* 0x00000000080079b9 */ /* 0x0001e40008040000 */
[----:B------:R0:W-:Y:S02]  /*0130*/  UTMACCTL.PF [UR4] ;  /* 0x00000000040079b9 */ /* 0x0001e40008040000 */
[----:B0-----:R-:W-:Y:S01]  /*0140*/  NOP ;  /* 0x0000000000007918 */ /* 0x001fe20000000000 */
.L_x_1:
[----:B------:R-:W-:Y:S05]  /*0150*/  BSYNC B0 ;  /* 0x0000000000007941 */ /* 0x000fea0003800000 */
.L_x_0:
[----:B------:R-:W0:Y:S02]  /*0160*/  SHFL.IDX PT, R2, R0, RZ, 0x1f ;  /* 0x00001fff00027589 */ /* 0x000e2400000e0000 */
[----:B0-----:R-:W-:-:S13]  /*0170*/  ISETP.NE.AND P0, PT, R2, RZ, PT ;  /* 0x000000ff0200720c */ /* 0x001fda0003f05270 */
[----:B------:R-:W-:Y:S05]  /*0180*/  @P0 BRA `(.L_x_2) ;  /* 0x00000004000c0947 */ /* 0x000fea0003800000 */
[----:B------:R-:W-:Y:S01]  /*0190*/  ELECT P0, URZ, PT ;  /* 0x00000000003f782f */ /* 0x000fe20003800000 */
[----:B------:R-:W-:-:S12]  /*01a0*/  BSSY B0, `(.L_x_2) ;  /* 0x0000041000007945 */ /* 0x000fd80003800000 */
[----:B------:R-:W-:Y:S05]  /*01b0*/  @!P0 BRA `(.L_x_3) ;  /* 0x0000000000fc8947 */ /* 0x000fea0003800000 */
[----:B------:R-:W0:Y:S01]  /*01c0*/  S2UR UR8, SR_CgaCtaId ;  /* 0x00000000000879c3 */ /* 0x000e220000008800 */
[----:B------:R-:W-:Y:S01]  /*01d0*/  UMOV UR4, 0x400 ;  /* 0x0000040000047882 */ /* 0x000fe20000000000 */
[----:B------:R-:W-:Y:S01]  /*01e0*/  UMOV UR5, 0x1 ;  /* 0x0000000100057882 */ /* 0x000fe20000000000 */
[----:B------:R-:W-:Y:S02]  /*01f0*/  UMOV UR6, 0x4 ;  /* 0x0000000400067882 */ /* 0x000fe40000000000 */
[----:B------:R-:W-:-:S04]  /*0200*/  UIADD3 UR6, -UR6, 0x100000, URZ ;  /* 0x0010000006067890 */ /* 0x000fc8000fffe13f */
[----:B------:R-:W-:Y:S02]  /*0210*/  USHF.L.U32 UR7, UR6, 0xb, URZ ;  /* 0x0000000b06077899 */ /* 0x000fe4000800063f */
[----:B------:R-:W-:Y:S02]  /*0220*/  USHF.L.U32 UR6, UR6, 0x1, URZ ;  /* 0x0000000106067899 */ /* 0x000fe4000800063f */
[----:B0-----:R-:W-:Y:S02]  /*0230*/  ULEA UR8, UR8, UR4, 0x18 ;  /* 0x0000000408087291 */ /* 0x001fe4000f8ec03f */
[----:B------:R-:W-:-:S04]  /*0240*/  UIADD3 UR4, -UR5, 0x100000, URZ ;  /* 0x0010000005047890 */ /* 0x000fc8000fffe13f */
[----:B------:R-:W-:Y:S02]  /*0250*/  USHF.L.U32 UR5, UR4, 0xb, URZ ;  /* 0x0000000b04057899 */ /* 0x000fe4000800063f */
[----:B------:R-:W-:Y:S01]  /*0260*/  USHF.L.U32 UR4, UR4, 0x1, URZ ;  /* 0x0000000104047899 */ /* 0x000fe2000800063f */
[----:B------:R-:W0:Y:S11]  /*0270*/  FENCE.VIEW.ASYNC.S ;  /* 0x00000000000073c6 */ /* 0x000e360000000000 */
[----:B0-----:R0:W1:Y:S01]  /*0280*/  SYNCS.EXCH.64 URZ, [UR8], UR4 ;  /* 0x00000004083f75b2 */ /* 0x0010620008000100 */
[----:B------:R0:W2:Y:S01]  /*0290*/  SYNCS.EXCH.64 URZ, [UR8+0xc8], UR6 ;  /* 0x0000c806083f75b2 */ /* 0x0000a20008000100 */
[----:B------:R0:W3:Y:S01]  /*02a0*/  SYNCS.EXCH.64 URZ, [UR8+0x8], UR4 ;  /* 0x00000804083f75b2 */ /* 0x0000e20008000100 */
[----:B------:R0:W4:Y:S01]  /*02b0*/  SYNCS.EXCH.64 URZ, [UR8+0xd0], UR6 ;  /* 0x0000d006083f75b2 */ /* 0x0001220008000100 */
[----:B------:R0:W0:Y:S01]  /*02c0*/  SYNCS.EXCH.64 URZ, [UR8+0x10], UR4 ;  /* 0x00001004083f75b2 */ /* 0x0000220008000100 */
        /* <DEDUP_REMOVED lines=45> */
[----:B-1234-:R-:W-:Y:S01]  /*05a0*/  NOP ;  /* 0x0000000000007918 */ /* 0x01efe20000000000 */
.L_x_3:
[----:B0-----:R-:W-:Y:S05]  /*05b0*/  BSYNC B0 ;  /* 0x0000000000007941 */ /* 0x001fea0003800000 */
.L_x_2:
[----:B------:R-:W0:Y:S01]  /*05c0*/  SHFL.IDX PT, R0, R0, RZ, 0x1f ;  /* 0x00001fff00007589 */ /* 0x000e2200000e0000 */
[----:B------:R-:W-:Y:S01]  /*05d0*/  SHF.R.S32.HI R8, RZ, 0x1f, R11 ;  /* 0x0000001fff087819 */ /* 0x000fe2000001140b */
[----:B------:R-:W1:Y:S01]  /*05e0*/  S2UR UR8, SR_CTAID.X ;  /* 0x00000000000879c3 */ /* 0x000e620000002500 */
[----:B------:R-:W-:Y:S01]  /*05f0*/  ELECT P0, URZ, PT ;  /* 0x00000000003f782f */ /* 0x000fe20003800000 */
[----:B------:R-:W2:Y:S01]  /*0600*/  S2R R6, SR_CTAID.Y ;  /* 0x0000000000067919 */ /* 0x000ea20000002600 */
[----:B------:R-:W-:Y:S01]  /*0610*/  LEA.HI R8, R8, R11, RZ, 0x7 ;  /* 0x0000000b08087211 */ /* 0x000fe200078f38ff */
[----:B------:R-:W-:Y:S01]  /*0620*/  ULDC UR4, c[0x0][0x154] ;  /* 0x0000550000047ab9 */ /* 0x000fe20000000800 */
[----:B------:R-:W-:Y:S01]  /*0630*/  SHF.R.S32.HI R9, RZ, 0x1f, R2 ;  /* 0x0000001fff097819 */ /* 0x000fe20000011402 */
[----:B------:R-:W-:Y:S01]  /*0640*/  NOP ;  /* 0x0000000000007918 */ /* 0x000fe20000000000 */
[----:B------:R-:W-:Y:S01]  /*0650*/  LOP3.LUT R8, R8, 0xffffff80, RZ, 0xc0, !PT ;  /* 0xffffff8008087812 */ /* 0x000fe200078ec0ff */
[----:B------:R-:W3:Y:S01]  /*0660*/  LDC R15, c[0x0][0x140] ;  /* 0x00005000ff0f7b82 */ /* 0x000ee20000000800 */
[----:B------:R-:W-:Y:S01]  /*0670*/  LEA.HI R9, R9, R2, RZ, 0x2 ;  /* 0x0000000209097211 */ /* 0x000fe200078f10ff */
[----:B------:R-:W-:Y:S01]  /*0680*/  NOP ;  /* 0x0000000000007918 */ /* 0x000fe20000000000 */
[C---:B------:R-:W-:Y:S01]  /*0690*/  LOP3.LUT R20, R11.reuse, 0xff, RZ, 0xc0, !PT ;  /* 0x000000ff0b147812 */ /* 0x040fe200078ec0ff */
[----:B------:R-:W-:Y:S01]  /*06a0*/  IMAD.IADD R8, R11, 0x1, -R8 ;  /* 0x000000010b087824 */ /* 0x000fe200078e0a08 */
[----:B------:R-:W-:-:S03]  /*06b0*/  LOP3.LUT R9, R9, 0x3ffffffc, RZ, 0xc0, !PT ;  /* 0x3ffffffc09097812 */ /* 0x000fc600078ec0ff */
[----:B------:R-:W4:Y:S01]  /*06c0*/  LDC R13, c[0x0][0x148] ;  /* 0x00005200ff0d7b82 */ /* 0x000f220000000800 */
[----:B------:R-:W-:Y:S01]  /*06d0*/  SHF.R.S32.HI R5, RZ, 0x1f, R8 ;  /* 0x0000001fff057819 */ /* 0x000fe20000011408 */
[----:B------:R-:W-:Y:S01]  /*06e0*/  IMAD.IADD R2, R2, 0x1, -R9 ;  /* 0x0000000102027824 */ /* 0x000fe200078e0a09 */
[----:B------:R-:W-:Y:S02]  /*06f0*/  LOP3.LUT P2, RZ, R8, 0x7, RZ, 0xc0, !PT ;  /* 0x0000000708ff7812 */ /* 0x000fe4000784c0ff */
[----:B------:R-:W-:Y:S02]  /*0700*/  LEA.HI R5, R5, R8, RZ, 0x3 ;  /* 0x0000000805057211 */ /* 0x000fe400078f18ff */
[----:B0-----:R-:W-:Y:S02]  /*0710*/  ISETP.NE.OR P0, PT, R0, RZ, !P0 ;  /* 0x000000ff0000720c */ /* 0x001fe40004705670 */
[--C-:B------:R-:W-:Y:S02]  /*0720*/  SHF.R.S32.HI R0, RZ, 0x3, R5.reuse ;  /* 0x00000003ff007819 */ /* 0x100fe40000011405 */
[----:B------:R-:W-:-:S02]  /*0730*/  SHF.R.S32.HI R5, RZ, 0x1f, R5 ;  /* 0x0000001fff057819 */ /* 0x000fc40000011405 */
[----:B-1----:R-:W-:Y:S02]  /*0740*/  I2FP.F32.U32 R9, UR8 ;  /* 0x0000000800097c45 */ /* 0x002fe40008201000 */
[----:B------:R-:W-:Y:S02]  /*0750*/  LEA.HI R5, R5, R0, RZ, 0x2 ;  /* 0x0000000005057211 */ /* 0x000fe400078f10ff */
[----:B---3--:R-:W-:Y:S02]  /*0760*/  ISETP.EQ.U32.AND P3, PT, R15, 0x1, PT ;  /* 0x000000010f00780c */ /* 0x008fe40003f62070 */
[----:B--2---:R-:W-:Y:S01]  /*0770*/  I2FP.F32.U32 R12, R6 ;  /* 0x00000006000c7245 */ /* 0x004fe20000201000 */
[----:B------:R-:W-:Y:S01]  /*0780*/  VOTEU.ALL UP0, P0 ;  /* 0x00000000003f7886 */ /* 0x000fe20000000000 */
[----:B------:R-:W-:Y:S01]  /*0790*/  LOP3.LUT R5, R5, 0xfffffffc, RZ, 0xc0, !PT ;  /* 0xfffffffc05057812 */ /* 0x000fe200078ec0ff */
[----:B------:R-:W-:Y:S01]  /*07a0*/  VOTEU.ALL UP1, P0 ;  /* 0x00000000003f7886 */ /* 0x000fe20000020000 */
[----:B------:R-:W-:Y:S01]  /*07b0*/  LOP3.LUT R8, R11, 0x7f, RZ, 0xc0, !PT ;  /* 0x0000007f0b087812 */ /* 0x000fe200078ec0ff */
[----:B------:R-:W-:Y:S01]  /*07c0*/  FMUL R14, R12, UR4 ;  /* 0x000000040c0e7c20 */ /* 0x000fe20008400000 */
[----:B------:R-:W0:Y:S01]  /*07d0*/  @!UP0 S2UR UR7, SR_CgaCtaId ;  /* 0x00000000000789c3 */ /* 0x000e220000008800 */
[----:B------:R-:W-:Y:S01]  /*07e0*/  ULDC UR4, c[0x0][0x150] ;  /* 0x0000540000047ab9 */ /* 0x000fe20000000800 */
[----:B------:R-:W-:-:S02]  /*07f0*/  IMAD.IADD R5, R0, 0x1, -R5 ;  /* 0x0000000100057824 */ /* 0x000fc400078e0a05 */
[----:B------:R-:W-:Y:S01]  /*0800*/  FMUL R9, R9, UR4 ;  /* 0x0000000409097c20 */ /* 0x000fe20008400000 */
[----:B------:R-:W-:Y:S01]  /*0810*/  SHF.R.S32.HI R0, RZ, 0x1f, R3 ;  /* 0x0000001fff007819 */ /* 0x000fe20000011403 */
[----:B------:R-:W1:Y:S01]  /*0820*/  F2I.U32.TRUNC.NTZ R14, R14 ;  /* 0x0000000e000e7305 */ /* 0x000e62000020f000 */
[----:B------:R-:W-:Y:S01]  /*0830*/  IMAD R2, R2, 0x4, R5 ;  /* 0x0000000402027824 */ /* 0x000fe200078e0205 */
[----:B------:R-:W-:Y:S01]  /*0840*/  UMOV UR4, 0x20 ;  /* 0x0000002000047882 */ /* 0x000fe20000000000 */
[----:B------:R-:W2:Y:S01]  /*0850*/  LDC R12, c[0x0][0x144] ;  /* 0x00005100ff0c7b82 */ /* 0x000ea20000000800 */
[----:B------:R-:W-:Y:S01]  /*0860*/  LEA.HI R0, R0, R3, RZ, 0x2 ;  /* 0x0000000300007211 */ /* 0x000fe200078f10ff */
[----:B------:R-:W-:Y:S01]  /*0870*/  IMAD.SHL.U32 R5, R2, 0x4, RZ ;  /* 0x0000000402057824 */ /* 0x000fe200078e00ff */
[----:B------:R-:W-:Y:S01]  /*0880*/  @!UP0 UMOV UR6, 0x400 ;  /* 0x0000040000068882 */ /* 0x000fe20000000000 */
[----:B------:R-:W-:-:S04]  /*0890*/  @!UP0 UIADD3 UR4, -UR4, 0x100000, URZ ;  /* 0x0010000004048890 */ /* 0x000fc8000fffe13f */
[----:B------:R-:W-:Y:S02]  /*08a0*/  @!UP0 USHF.L.U32 UR5, UR4, 0xb, URZ ;  /* 0x0000000b04058899 */ /* 0x000fe4000800063f */
[----:B------:R-:W-:Y:S01]  /*08b0*/  @!UP0 USHF.L.U32 UR4, UR4, 0x1, URZ ;  /* 0x0000000104048899 */ /* 0x000fe2000800063f */
[----:B------:R-:W3:Y:S01]  /*08c0*/  F2I.U32.TRUNC.NTZ R9, R9 ;  /* 0x0000000900097305 */ /* 0x000ee2000020f000 */
[----:B------:R-:W-:Y:S02]  /*08d0*/  LOP3.LUT R0, R0, 0xfffffffc, RZ, 0xc0, !PT ;  /* 0xfffffffc00007812 */ /* 0x000fe400078ec0ff */
[----:B------:R-:W-:-:S03]  /*08e0*/  LOP3.LUT R2, R2, 0xc, R5, 0x78, !PT ;  /* 0x0000000c02027812 */ /* 0x000fc600078e7805 */
[----:B------:R-:W-:Y:S02]  /*08f0*/  IMAD.IADD R3, R3, 0x1, -R0 ;  /* 0x0000000103037824 */ /* 0x000fe400078e0a00 */
[----:B-1----:R-:W-:Y:S01]  /*0900*/  IMAD.MOV R23, RZ, RZ, -R14 ;  /* 0x000000ffff177224 */ /* 0x002fe200078e0a0e */
[----:B0-----:R-:W-:Y:S02]  /*0910*/  @!UP0 ULEA UR6, UR7, UR6, 0x18 ;  /* 0x0000000607068291 */ /* 0x001fe4000f8ec03f */
[----:B------:R-:W-:Y:S01]  /*0920*/  ISETP.NE.AND P1, PT, R3, 0x3, PT ;  /* 0x000000030300780c */ /* 0x000fe20003f25270 */
[----:B----4-:R-:W-:Y:S01]  /*0930*/  IMAD R5, R13, R23, R6 ;  /* 0x000000170d057224 */ /* 0x010fe200078e0206 */
[----:B------:R-:W-:Y:S01]  /*0940*/  VOTEU.ALL UP0, P0 ;  /* 0x00000000003f7886 */ /* 0x000fe20000000000 */
[----:B---3--:R-:W-:Y:S01]  /*0950*/  IMAD.MOV R9, RZ, RZ, -R9 ;  /* 0x000000ffff097224 */ /* 0x008fe200078e0a09 */
[----:B------:R-:W-:Y:S02]  /*0960*/  ISETP.EQ.OR P1, PT, R3, RZ, !P1 ;  /* 0x000000ff0300720c */ /* 0x000fe40004f22670 */
[----:B------:R-:W-:Y:S01]  /*0970*/  ISETP.NE.AND P4, PT, R5, R2, PT ;  /* 0x000000020500720c */ /* 0x000fe20003f85270 */
[----:B--2---:R-:W-:Y:S01]  /*0980*/  IMAD R9, R12, R9, UR8 ;  /* 0x000000080c097e24 */ /* 0x004fe2000f8e0209 */
[C---:B------:R-:W-:Y:S01]  /*0990*/  ISETP.EQ.AND P1, PT, R4.reuse, RZ, P1 ;  /* 0x000000ff0400720c */ /* 0x040fe20000f22270 */
[----:B------:R-:W-:Y:S01]  /*09a0*/  VIADD R12, R4, 0xffffffff ;  /* 0xffffffff040c7836 */ /* 0x000fe20000000000 */
[----:B------:R-:W-:Y:S01]  /*09b0*/  ISETP.LT.U32.AND P0, PT, R2, 0x2, !P2 ;  /* 0x000000020200780c */ /* 0x000fe20005701070 */
[----:B------:R-:W0:Y:S02]  /*09c0*/  FENCE.VIEW.ASYNC.S ;  /* 0x00000000000073c6 */ /* 0x000e240000000000 */
[----:B0-----:R0:W1:Y:S01]  /*09d0*/  @!UP0 SYNCS.EXCH.64 URZ, [UR6+0x1a0], UR4 ;  /* 0x0001a004063f85b2 */ /* 0x0010620008000100 */
[----:B------:R-:W-:-:S02]  /*09e0*/  ISETP.EQ.OR P4, PT, R9, RZ, !P4 ;  /* 0x000000ff0900720c */ /* 0x000fc40006782670 */
[----:B------:R-:W-:Y:S02]  /*09f0*/  ISETP.GE.U32.AND P5, PT, R12, 0x2, PT ;  /* 0x000000020c00780c */ /* 0x000fe40003fa6070 */
[----:B------:R-:W-:Y:S02]  /*0a00*/  SEL R0, RZ, 0x1, !P1 ;  /* 0x00000001ff007807 */ /* 0x000fe40004800000 */
[----:B------:R-:W-:Y:S02]  /*0a10*/  ISETP.NE.AND P2, PT, R4, RZ, PT ;  /* 0x000000ff0400720c */ /* 0x000fe40003f45270 */
[----:B------:R-:W-:Y:S02]  /*0a20*/  PLOP3.LUT P0, PT, P0, P4, PT, 0x80, 0x0 ;  /* 0x000000000000781c */ /* 0x000fe40000709070 */
[----:B------:R-:W-:Y:S01]  /*0a30*/  SEL R0, R0, 0x2, P5 ;  /* 0x0000000200007807 */ /* 0x000fe20002800000 */
[----:B------:R0:W2:Y:S01]  /*0a40*/  @!UP1 SYNCS.EXCH.64 URZ, [UR6+0x1a8], UR4 ;  /* 0x0001a804063f95b2 */ /* 0x0000a20008000100 */
[----:B------:R-:W-:Y:S01]  /*0a50*/  NOP ;  /* 0x0000000000007918 */ /* 0x000fe20000000000 */
[----:B------:R-:W-:Y:S08]  /*0a60*/  @!P3 BRA `(.L_x_4) ;  /* 0x000000000008b947 */ /* 0x000ff00003800000 */
[----:B-12---:R-:W-:Y:S01]  /*0a70*/  UCGABAR_ARV ;  /* 0x00000000000079c7 */ /* 0x006fe20008000000 */
[----:B------:R-:W-:Y:S05]  /*0a80*/  BRA `(.L_x_5) ;  /* 0x0000000000047947 */ /* 0x000fea0003800000 */
.L_x_4:
[----:B-12---:R-:W-:Y:S01]  /*0a90*/  NOP ;  /* 0x0000000000007918 */ /* 0x006fe20000000000 */
.L_x_5:
[----:B------:R-:W1:Y:S01]  /*0aa0*/  LDC R4, c[0x0][0x75c] ;  /* 0x0001d700ff047b82 */ /* 0x000e620000000800 */
[----:B------:R-:W-:Y:S01]  /*0ab0*/  IMAD.MOV.U32 R5, RZ, RZ, RZ ;  /* 0x000000ffff057224 */ /* 0x000fe200078e00ff */
[----:B-1----:R-:W-:Y:S01]  /*0ac0*/  ISETP.NE.AND P4, PT, R4, 0x1, PT ;  /* 0x000000010400780c */ /* 0x002fe20003f85270 */
[----:B------:R-:W-:-:S12]  /*0ad0*/  IMAD.U32 R4, RZ, RZ, UR8 ;  /* 0x00000008ff047e24 */ /* 0x000fd8000f8e00ff */
[----:B------:R-:W1:Y:S01]  /*0ae0*/  @P4 LDC R17, c[0x0][0x10] ;  /* 0x00000400ff114b82 */ /* 0x000e620000000800 */
[----:B------:R-:W-:Y:S02]  /*0af0*/  @P4 IMAD.MOV.U32 R7, RZ, RZ, RZ ;  /* 0x000000ffff074224 */ /* 0x000fe400078e00ff */
[----:B------:R-:W-:-:S05]  /*0b00*/  @P4 IMAD.MOV.U32 R19, RZ, RZ, RZ ;  /* 0x000000ffff134224 */ /* 0x000fca00078e00ff */
[----:B------:R-:W2:Y:S01]  /*0b10*/  @!P4 LDC R15, c[0x0][0xc] ;  /* 0x00000300ff0fcb82 */ /* 0x000ea20000000800 */
[----:B0-----:R-:W-:Y:S01]  /*0b20*/  ULDC UR4, c[0x0][0xc] ;  /* 0x0000030000047ab9 */ /* 0x001fe20000000800 */
[----:B------:R-:W-:Y:S01]  /*0b30*/  ULDC UR5, c[0x0][0x10] ;  /* 0x0000040000057ab9 */ /* 0x000fe20000000800 */
[----:B------:R-:W-:Y:S01]  /*0b40*/  ULDC UR6, c[0x0][0x14] ;  /* 0x0000050000067ab9 */ /* 0x000fe20000000800 */
[----:B------:R-:W-:-:S04]  /*0b50*/  UIMAD.WIDE.U32 UR4, UR4, UR5, URZ ;  /* 0x00000005040472a5 */ /* 0x000fc8000f8e003f */
[----:B------:R-:W-:Y:S02]  /*0b60*/  UIMAD.WIDE.U32 UR34, UR4, UR6, URZ ;  /* 0x00000006042272a5 */ /* 0x000fe4000f8e003f */
[----:B------:R-:W-:-:S04]  /*0b70*/  UIMAD UR4, UR5, UR6, URZ ;  /* 0x00000006050472a4 */ /* 0x000fc8000f8e023f */
[----:B------:R-:W-:Y:S01]  /*0b80*/  UIADD3 UR4, UR35, UR4, URZ ;  /* 0x0000000423047290 */ /* 0x000fe2000fffe03f */
[----:B-1----:R-:W-:-:S04]  /*0b90*/  @P4 IMAD.WIDE.U32 R16, R17, UR8, R6 ;  /* 0x0000000811104c25 */ /* 0x002fc8000f8e0006 */
[----:B--2---:R-:W-:-:S04]  /*0ba0*/  @!P4 IMAD.WIDE.U32 R14, R6, R15, R4 ;  /* 0x0000000f060ec225 */ /* 0x004fc800078e0004 */
[----:B------:R-:W-:Y:S02]  /*0bb0*/  @P4 IMAD.MOV.U32 R4, RZ, RZ, R16 ;  /* 0x000000ffff044224 */ /* 0x000fe400078e0010 */
[----:B------:R-:W-:Y:S02]  /*0bc0*/  @P4 IMAD.IADD R5, R17, 0x1, R19 ;  /* 0x0000000111054824 */ /* 0x000fe400078e0213 */
[----:B------:R-:W-:Y:S02]  /*0bd0*/  @!P4 IMAD.MOV.U32 R4, RZ, RZ, R14 ;  /* 0x000000ffff04c224 */ /* 0x000fe400078e000e */
[----:B------:R-:W-:Y:S01]  /*0be0*/  @!P4 IMAD.MOV.U32 R5, RZ, RZ, R15 ;  /* 0x000000ffff05c224 */ /* 0x000fe200078e000f */
[----:B------:R-:W-:Y:S06]  /*0bf0*/  @!P3 BRA `(.L_x_6) ;  /* 0x00000000000cb947 */ /* 0x000fec0003800000 */
[----:B------:R-:W-:Y:S01]  /*0c00*/  UCGABAR_WAIT ;  /* 0x0000000000007dc7 */ /* 0x000fe20008000000 */
[----:B------:R-:W-:Y:S01]  /*0c10*/  CCTL.IVALL ;  /* 0x00000000ff00798f */ /* 0x000fe20002000000 */
[----:B------:R-:W-:Y:S05]  /*0c20*/  BRA `(.L_x_7) ;  /* 0x0000000000047947 */ /* 0x000fea0003800000 */
.L_x_6:
[----:B------:R-:W-:Y:S06]  /*0c30*/  BAR.SYNC.DEFER_BLOCKING 0x0 ;  /* 0x0000000000007b1d */ /* 0x000fec0000010000 */
.L_x_7:
[----:B------:R-:W-:Y:S05]  /*0c40*/  @!P2 BRA `(.L_x_8) ;  /* 0x0000003c008ca947 */ /* 0x000fea0003800000 */
[----:B------:R-:W-:-:S13]  /*0c50*/  ISETP.GT.U32.AND P1, PT, R12, 0x1, PT ;  /* 0x000000010c00780c */ /* 0x000fda0003f24070 */
[----:B------:R-:W-:Y:S05]  /*0c60*/  @P1 EXIT ;  /* 0x000000000000194d */ /* 0x000fea0003800000 */
[----:B------:R-:W-:Y:S01]  /*0c70*/  ULDC.64 UR6, c[0x0][0x750] ;  /* 0x0001d40000067ab9 */ /* 0x000fe20000000a00 */
[----:B------:R-:W-:Y:S01]  /*0c80*/  PRMT R12, RZ, 0x7610, R12 ;  /* 0x00007610ff0c7816 */ /* 0x000fe2000000000c */
[----:B------:R-:W-:Y:S01]  /*0c90*/  IMAD.MOV.U32 R19, RZ, RZ, -0x1 ;  /* 0xffffffffff137424 */ /* 0x000fe200078e00ff */
[----:B------:R-:W-:Y:S01]  /*0ca0*/  ISETP.GE.U32.AND P1, PT, R4, UR6, PT ;  /* 0x0000000604007c0c */ /* 0x000fe2000bf26070 */
[----:B------:R-:W-:Y:S02]  /*0cb0*/  IMAD.MOV.U32 R60, RZ, RZ, -0x1 ;  /* 0xffffffffff3c7424 */ /* 0x000fe400078e00ff */
[----:B------:R-:W-:Y:S01]  /*0cc0*/  IMAD.MOV.U32 R22, RZ, RZ, -0x1 ;  /* 0xffffffffff167424 */ /* 0x000fe200078e00ff */
[----:B------:R-:W-:-:S13]  /*0cd0*/  ISETP.GE.U32.AND.EX P1, PT, R5, UR7, PT, P1 ;  /* 0x0000000705007c0c */ /* 0x000fda000bf26110 */
[----:B------:R-:W-:Y:S05]  /*0ce0*/  @P1 BRA `(.L_x_9) ;  /* 0x0000000400281947 */ /* 0x000fea0003800000 */
[----:B------:R-:W0:Y:S01]  /*0cf0*/  LDC.64 R24, c[0x0][0x728] ;  /* 0x0001ca00ff187b82 */ /* 0x000e220000000a00 */
[----:B------:R-:W-:Y:S02]  /*0d00*/  IMAD.MOV.U32 R14, RZ, RZ, R4 ;  /* 0x000000ffff0e7224 */ /* 0x000fe400078e0004 */
[----:B------:R-:W-:-:S05]  /*0d10*/  IMAD.MOV.U32 R15, RZ, RZ, R5 ;  /* 0x000000ffff0f7224 */ /* 0x000fca00078e0005 */
[----:B------:R-:W1:Y:S08]  /*0d20*/  LDC R12, c[0x0][0x730] ;  /* 0x0001cc00ff0c7b82 */ /* 0x000e700000000800 */
[----:B------:R-:W2:Y:S01]  /*0d30*/  LDC.64 R26, c[0x0][0x720] ;  /* 0x0001c800ff1a7b82 */ /* 0x000ea20000000a00 */
[----:B0-----:R-:W-:-:S04]  /*0d40*/  ISETP.NE.U32.AND P1, PT, R24, RZ, PT ;  /* 0x000000ff1800720c */ /* 0x001fc80003f25070 */
[----:B------:R-:W-:-:S13]  /*0d50*/  ISETP.NE.AND.EX P1, PT, R25, RZ, PT, P1 ;  /* 0x000000ff1900720c */ /* 0x000fda0003f25310 */
[----:B-12---:R-:W-:Y:S05]  /*0d60*/  @!P1 BRA `(.L_x_10) ;  /* 0x0000000000289947 */ /* 0x006fea0003800000 */
[----:B------:R-:W0:Y:S02]  /*0d70*/  LDC R3, c[0x0][0x734] ;  /* 0x0001cd00ff037b82 */ /* 0x000e240000000800 */
[----:B0-----:R-:W-:-:S05]  /*0d80*/  IADD3 R3, P1, R4, R3, RZ ;  /* 0x0000000304037210 */ /* 0x001fca0007f3e0ff */
[----:B------:R-:W-:-:S04]  /*0d90*/  IMAD.X R21, RZ, RZ, R5, P1 ;  /* 0x000000ffff157224 */ /* 0x000fc800008e0605 */
[----:B------:R-:W-:-:S04]  /*0da0*/  IMAD.WIDE.U32 R14, R21, R24, RZ ;  /* 0x00000018150e7225 */ /* 0x000fc800078e00ff */
[----:B------:R-:W-:-:S04]  /*0db0*/  IMAD.WIDE.U32 R16, P1, R3, R25, R14 ;  /* 0x0000001903107225 */ /* 0x000fc8000782000e */
[----:B------:R-:W-:-:S04]  /*0dc0*/  IMAD.WIDE.U32 R14, R3, R24, RZ ;  /* 0x00000018030e7225 */ /* 0x000fc800078e00ff */
[----:B------:R-:W-:Y:S01]  /*0dd0*/  IMAD.X R19, RZ, RZ, RZ, P1 ;  /* 0x000000ffff137224 */ /* 0x000fe200008e06ff */
[----:B------:R-:W-:Y:S01]  /*0de0*/  IADD3 RZ, P1, R15, R16, RZ ;  /* 0x000000100fff7210 */ /* 0x000fe20007f3e0ff */
[----:B------:R-:W-:-:S04]  /*0df0*/  IMAD.MOV.U32 R18, RZ, RZ, R17 ;  /* 0x000000ffff127224 */ /* 0x000fc800078e0011 */
[----:B------:R-:W-:-:S08]  /*0e00*/  IMAD.WIDE.U32.X R14, R21, R25, R18, P1 ;  /* 0x00000019150e7225 */ /* 0x000fd000008e0412 */
.L_x_10:
[----:B------:R-:W0:Y:S01]  /*0e10*/  LDC.64 R30, c[0x0][0x740] ;  /* 0x0001d000ff1e7b82 */ /* 0x000e220000000a00 */
[-CC-:B------:R-:W-:Y:S02]  /*0e20*/  SHF.R.U64 R29, R14, R12.reuse, R15.reuse ;  /* 0x0000000c0e1d7219 */ /* 0x180fe4000000120f */
[----:B------:R-:W-:Y:S02]  /*0e30*/  SHF.R.U32.HI R3, RZ, R12, R15 ;  /* 0x0000000cff037219 */ /* 0x000fe4000001160f */
[----:B------:R-:W-:-:S03]  /*0e40*/  IADD3 R7, P1, RZ, -R29, RZ ;  /* 0x8000001dff077210 */ /* 0x000fc60007f3e0ff */
[----:B------:R-:W1:Y:S02]  /*0e50*/  LDC R16, c[0x0][0x718] ;  /* 0x0001c600ff107b82 */ /* 0x000e640000000800 */
[----:B------:R-:W-:Y:S02]  /*0e60*/  IMAD.X R3, RZ, RZ, ~R3, P1 ;  /* 0x000000ffff037224 */ /* 0x000fe400008e0e03 */
[----:B------:R-:W-:-:S04]  /*0e70*/  IMAD.WIDE.U32 R14, R7, R26, R4 ;  /* 0x0000001a070e7225 */ /* 0x000fc800078e0004 */
[----:B------:R-:W2:Y:S01]  /*0e80*/  LDC R22, c[0x0][0x708] ;  /* 0x0001c200ff167b82 */ /* 0x000ea20000000800 */
[----:B------:R-:W-:Y:S02]  /*0e90*/  IMAD R12, R3, R26, RZ ;  /* 0x0000001a030c7224 */ /* 0x000fe400078e02ff */
[----:B------:R-:W-:Y:S02]  /*0ea0*/  IMAD.MOV.U32 R3, RZ, RZ, -0x1 ;  /* 0xffffffffff037424 */ /* 0x000fe400078e00ff */
[----:B------:R-:W-:Y:S02]  /*0eb0*/  IMAD R7, R7, R27, R12 ;  /* 0x0000001b07077224 */ /* 0x000fe400078e020c */
[----:B------:R-:W-:Y:S01]  /*0ec0*/  IMAD R26, R13, R23, R6 ;  /* 0x000000170d1a7224 */ /* 0x000fe200078e0206 */
[----:B------:R-:W3:Y:S01]  /*0ed0*/  LDC R28, c[0x0][0x758] ;  /* 0x0001d600ff1c7b82 */ /* 0x000ee20000000800 */
[----:B------:R-:W-:Y:S01]  /*0ee0*/  IMAD.IADD R7, R15, 0x1, R7 ;  /* 0x000000010f077824 */ /* 0x000fe200078e0207 */
[----:B0-----:R-:W-:Y:S01]  /*0ef0*/  ISETP.NE.U32.AND P1, PT, R30, RZ, PT ;  /* 0x000000ff1e00720c */ /* 0x001fe20003f25070 */
[----:B------:R-:W-:-:S03]  /*0f00*/  IMAD.MOV.U32 R23, RZ, RZ, 0x1 ;  /* 0x00000001ff177424 */ /* 0x000fc600078e00ff */
[----:B------:R-:W-:Y:S02]  /*0f10*/  ISETP.NE.AND.EX P1, PT, R31, RZ, PT, P1 ;  /* 0x000000ff1f00720c */ /* 0x000fe40003f25310 */
[----:B------:R-:W0:Y:S01]  /*0f20*/  LDC R24, c[0x0][0x700] ;  /* 0x0001c000ff187b82 */ /* 0x000e220000000800 */
[-CC-:B-1----:R-:W-:Y:S02]  /*0f30*/  SHF.R.U64 R18, R14, R16.reuse, R7.reuse ;  /* 0x000000100e127219 */ /* 0x182fe40000001207 */
[----:B------:R-:W-:-:S05]  /*0f40*/  SHF.R.U32.HI R7, RZ, R16, R7 ;  /* 0x00000010ff077219 */ /* 0x000fca0000011607 */
[----:B------:R-:W1:Y:S01]  /*0f50*/  LDC R19, c[0x0][0x748] ;  /* 0x0001d200ff137b82 */ /* 0x000e620000000800 */
[-CC-:B--2---:R-:W-:Y:S02]  /*0f60*/  SHF.R.U64 R27, R18, R22.reuse, R7.reuse ;  /* 0x00000016121b7219 */ /* 0x184fe40000001207 */
[----:B------:R-:W-:-:S05]  /*0f70*/  SHF.R.U32.HI R7, RZ, R22, R7 ;  /* 0x00000016ff077219 */ /* 0x000fca0000011607 */
[----:B------:R-:W2:Y:S01]  /*0f80*/  LDC R21, c[0x0][0x738] ;  /* 0x0001ce00ff157b82 */ /* 0x000ea20000000800 */
[-CC-:B---3--:R-:W-:Y:S02]  /*0f90*/  SHF.R.U64 R22, R27, R28.reuse, R7.reuse ;  /* 0x0000001c1b167219 */ /* 0x188fe40000001207 */
[-C--:B------:R-:W-:Y:S02]  /*0fa0*/  SHF.L.U32 R3, R3, R28.reuse, RZ ;  /* 0x0000001c03037219 */ /* 0x080fe400000006ff */
[----:B------:R-:W-:Y:S01]  /*0fb0*/  SHF.R.U32.HI R7, RZ, R28, R7 ;  /* 0x0000001cff077219 */ /* 0x000fe20000011607 */
[----:B------:R-:W-:Y:S01]  /*0fc0*/  IMAD.MOV.U32 R6, RZ, RZ, R22 ;  /* 0x000000ffff067224 */ /* 0x000fe200078e0016 */
[----:B------:R-:W-:Y:S01]  /*0fd0*/  LOP3.LUT R16, RZ, R3, RZ, 0x33, !PT ;  /* 0x00000003ff107212 */ /* 0x000fe200078e33ff */
[----:B------:R-:W3:Y:S01]  /*0fe0*/  LDC R25, c[0x0][0x710] ;  /* 0x0001c400ff197b82 */ /* 0x000ee20000000800 */
[----:B------:R-:W-:Y:S05]  /*0ff0*/  @!P1 BRA `(.L_x_11) ;  /* 0x0000000000289947 */ /* 0x000fea0003800000 */
[----:B------:R-:W4:Y:S02]  /*1000*/  LDC R3, c[0x0][0x74c] ;  /* 0x0001d300ff037b82 */ /* 0x000f240000000800 */
[----:B----4-:R-:W-:-:S05]  /*1010*/  IADD3 R3, P1, R22, R3, RZ ;  /* 0x0000000316037210 */ /* 0x010fca0007f3e0ff */
        /* <DEDUP_REMOVED lines=8> */
.L_x_11:
[----:B-1----:R-:W-:Y:S01]  /*10a0*/  SHF.R.U64 R6, R6, R19, R7 ;  /* 0x0000001306067219 */ /* 0x002fe20000001207 */
[----:B0-----:R-:W-:Y:S01]  /*10b0*/  VIADD R7, R24, 0xffffffff ;  /* 0xffffffff18077836 */ /* 0x001fe20000000000 */
[----:B------:R-:W-:Y:S02]  /*10c0*/  SHF.L.U32 R3, R23, R28, RZ ;  /* 0x0000001c17037219 */ /* 0x000fe400000006ff */
[----:B------:R-:W-:Y:S01]  /*10d0*/  LOP3.LUT R16, R27, R16, RZ, 0xc0, !PT ;  /* 0x000000101b107212 */ /* 0x000fe200078ec0ff */
[----:B------:R-:W-:Y:S01]  /*10e0*/  IMAD.MOV R12, RZ, RZ, -R6 ;  /* 0x000000ffff0c7224 */ /* 0x000fe200078e0a06 */
[----:B------:R-:W-:-:S03]  /*10f0*/  SEL R9, R9, R26, !P4 ;  /* 0x0000001a09097207 */ /* 0x000fc60006000000 */
[----:B------:R-:W-:Y:S01]  /*1100*/  IMAD R16, R3, R6, R16 ;  /* 0x0000000603107224 */ /* 0x000fe200078e0210 */
[----:B------:R-:W-:Y:S01]  /*1110*/  LOP3.LUT R6, R18, R7, RZ, 0xc0, !PT ;  /* 0x0000000712067212 */ /* 0x000fe200078ec0ff */
[----:B--2---:R-:W-:Y:S02]  /*1120*/  IMAD R3, R12, R21, R22 ;  /* 0x000000150c037224 */ /* 0x004fe400078e0216 */
[----:B---3--:R-:W-:Y:S02]  /*1130*/  IMAD R9, R16, R25, R9 ;  /* 0x0000001910097224 */ /* 0x008fe400078e0209 */
[----:B------:R-:W-:Y:S02]  /*1140*/  IMAD R6, R3, R24, R6 ;  /* 0x0000001803067224 */ /* 0x000fe400078e0206 */
[----:B------:R-:W-:Y:S02]  /*1150*/  IMAD.MOV.U32 R12, RZ, RZ, 0x1 ;  /* 0x00000001ff0c7424 */ /* 0x000fe400078e00ff */
[----:B------:R-:W-:Y:S01]  /*1160*/  IMAD.MOV.U32 R22, RZ, RZ, R29 ;  /* 0x000000ffff167224 */ /* 0x000fe200078e001d */
[----:B------:R-:W-:-:S02]  /*1170*/  SEL R60, R6, R9, !P4 ;  /* 0x00000009063c7207 */ /* 0x000fc40006000000 */
[----:B------:R-:W-:-:S07]  /*1180*/  SEL R19, R9, R6, !P4 ;  /* 0x0000000609137207 */ /* 0x000fce0006000000 */
.L_x_9:
[----:B------:R-:W-:-:S08]  /*1190*/  NOP ;  /* 0x0000000000007918 */ /* 0x000fd00000000000 */
[----:B------:R-:W0:Y:S02]  /*11a0*/  USETMAXREG.TRY_ALLOC.CTAPOOL UP0, 0xe8 ;  /* 0x000000e8000079c8 */ /* 0x000e240008000600 */
[----:B0-----:R-:W-:-:S13]  /*11b0*/  PLOP3.LUT P1, PT, PT, PT, UP0, 0x80, 0x0 ;  /* 0x000000000000781c */ /* 0x001fda0003f2f008 */
[----:B------:R-:W-:Y:S05]  /*11c0*/  @!P1 BRA `(.L_x_9) ;  /* 0xfffffffc00f09947 */ /* 0x000fea000383ffff */
[----:B------:R-:W-:Y:S01]  /*11d0*/  ULDC.64 UR6, c[0x0][0x698] ;  /* 0x0001a60000067ab9 */ /* 0x000fe20000000a00 */
[----:B------:R-:W-:Y:S01]  /*11e0*/  ULDC.64 UR16, c[0x0][0x208] ;  /* 0x0000820000107ab9 */ /* 0x000fe20000000a00 */
[----:B------:R-:W-:-:S04]  /*11f0*/  ISETP.NE.U32.AND P1, PT, RZ, UR6, PT ;  /* 0x00000006ff007c0c */ /* 0x000fc8000bf25070 */
[----:B------:R-:W-:-:S13]  /*1200*/  ISETP.NE.AND.EX P1, PT, RZ, UR7, PT, P1 ;  /* 0x00000007ff007c0c */ /* 0x000fda000bf25310 */
[----:B------:R-:W-:Y:S05]  /*1210*/  @!P1 BRA `(.L_x_12) ;  /* 0x00000000001c9947 */ /* 0x000fea0003800000 */
[----:B------:R-:W0:Y:S02]  /*1220*/  LDC.64 R6, c[0x0][0x698] ;  /* 0x0001a600ff067b82 */ /* 0x000e240000000a00 */
[----:B0-----:R-:W2:Y:S02]  /*1230*/  LDG.E.64 R6, desc[UR16][R6.64] ;  /* 0x0000001006067981 */ /* 0x001ea4000c1e1b00 */
[----:B--2---:R-:W-:-:S04]  /*1240*/  ISETP.NE.U32.AND P1, PT, R6, RZ, PT ;  /* 0x000000ff0600720c */ /* 0x004fc80003f25070 */
[----:B------:R-:W-:-:S13]  /*1250*/  ISETP.NE.AND.EX P1, PT, R7, RZ, PT, P1 ;  /* 0x000000ff0700720c */ /* 0x000fda0003f25310 */
[----:B------:R-:W-:Y:S05]  /*1260*/  @!P1 BRA `(.L_x_12) ;  /* 0x0000000000089947 */ /* 0x000fea0003800000 */
[----:B------:R0:W5:Y:S01]  /*1270*/  LD.E R3, desc[UR16][R6.64] ;  /* 0x0000001006037980 */ /* 0x000162000c101900 */
[----:B------:R-:W-:Y:S05]  /*1280*/  BRA `(.L_x_13) ;  /* 0x0000000000207947 */ /* 0x000fea0003800000 */
.L_x_12:
[----:B------:R-:W-:Y:S02]  /*1290*/  ULDC.64 UR6, c[0x0][0x688] ;  /* 0x0001a20000067ab9 */ /* 0x000fe40000000a00 */
[----:B------:R-:W-:-:S04]  /*12a0*/  ISETP.NE.U32.AND P1, PT, RZ, UR6, PT ;  /* 0x00000006ff007c0c */ /* 0x000fc8000bf25070 */
[----:B------:R-:W-:-:S13]  /*12b0*/  ISETP.NE.AND.EX P1, PT, RZ, UR7, PT, P1 ;  /* 0x00000007ff007c0c */ /* 0x000fda000bf25310 */
[----:B------:R-:W-:Y:S05]  /*12c0*/  @!P1 BRA `(.L_x_14) ;  /* 0x00000000000c9947 */ /* 0x000fea0003800000 */
[----:B------:R-:W0:Y:S02]  /*12d0*/  LDC.64 R6, c[0x0][0x688] ;  /* 0x0001a200ff067b82 */ /* 0x000e240000000a00 */
[----:B0-----:R1:W5:Y:S01]  /*12e0*/  LDG.E R3, desc[UR16][R6.64] ;  /* 0x0000001006037981 */ /* 0x001362000c1e1900 */
[----:B------:R-:W-:Y:S05]  /*12f0*/  BRA `(.L_x_13) ;  /* 0x0000000000047947 */ /* 0x000fea0003800000 */
.L_x_14:
[----:B------:R-:W2:Y:S02]  /*1300*/  LDC R3, c[0x0][0x680] ;  /* 0x0001a000ff037b82 */ /* 0x000ea40000000800 */
.L_x_13:
[----:B------:R-:W-:Y:S02]  /*1310*/  ULDC.64 UR6, c[0x0][0x6a0] ;  /* 0x0001a80000067ab9 */ /* 0x000fe40000000a00 */
[----:B------:R-:W-:-:S04]  /*1320*/  ISETP.NE.U32.AND P1, PT, RZ, UR6, PT ;  /* 0x00000006ff007c0c */ /* 0x000fc8000bf25070 */
[----:B------:R-:W-:-:S13]  /*1330*/  ISETP.NE.AND.EX P1, PT, RZ, UR7, PT, P1 ;  /* 0x00000007ff007c0c */ /* 0x000fda000bf25310 */
[----:B------:R-:W-:Y:S05]  /*1340*/  @!P1 BRA `(.L_x_15) ;  /* 0x00000000001c9947 */ /* 0x000fea0003800000 */
[----:B01----:R-:W0:Y:S02]  /*1350*/  LDC.64 R6, c[0x0][0x6a0] ;  /* 0x0001a800ff067b82 */ /* 0x003e240000000a00 */
[----:B0-----:R-:W3:Y:S02]  /*1360*/  LDG.E.64 R6, desc[UR16][R6.64] ;  /* 0x0000001006067981 */ /* 0x001ee4000c1e1b00 */
[----:B---3--:R-:W-:-:S04]  /*1370*/  ISETP.NE.U32.AND P1, PT, R6, RZ, PT ;  /* 0x000000ff0600720c */ /* 0x008fc80003f25070 */
[----:B------:R-:W-:-:S13]  /*1380*/  ISETP.NE.AND.EX P1, PT, R7, RZ, PT, P1 ;  /* 0x000000ff0700720c */ /* 0x000fda0003f25310 */
[----:B------:R-:W-:Y:S05]  /*1390*/  @!P1 BRA `(.L_x_15) ;  /* 0x0000000000089947 */ /* 0x000fea0003800000 */
[----:B------:R0:W5:Y:S01]  /*13a0*/  LD.E R6, desc[UR16][R6.64] ;  /* 0x0000001006067980 */ /* 0x000162000c101900 */
[----:B------:R-:W-:Y:S05]  /*13b0*/  BRA `(.L_x_16) ;  /* 0x0000000000207947 */ /* 0x000fea0003800000 */
.L_x_15:
[----:B------:R-:W-:Y:S02]  /*13c0*/  ULDC.64 UR6, c[0x0][0x690] ;  /* 0x0001a40000067ab9 */ /* 0x000fe40000000a00 */
[----:B------:R-:W-:-:S04]  /*13d0*/  ISETP.NE.U32.AND P1, PT, RZ, UR6, PT ;  /* 0x00000006ff007c0c */ /* 0x000fc8000bf25070 */
[----:B------:R-:W-:-:S13]  /*13e0*/  ISETP.NE.AND.EX P1, PT, RZ, UR7, PT, P1 ;  /* 0x00000007ff007c0c */ /* 0x000fda000bf25310 */
[----:B------:R-:W-:Y:S05]  /*13f0*/  @!P1 BRA `(.L_x_17) ;  /* 0x00000000000c9947 */ /* 0x000fea0003800000 */
[----:B01----:R-:W0:Y:S02]  /*1400*/  LDC.64 R6, c[0x0][0x690] ;  /* 0x0001a400ff067b82 */ /* 0x003e240000000a00 */
[----:B0-----:R1:W5:Y:S01]  /*1410*/  LDG.E R6, desc[UR16][R6.64] ;  /* 0x0000001006067981 */ /* 0x001362000c1e1900 */
[----:B------:R-:W-:Y:S05]  /*1420*/  BRA `(.L_x_16) ;  /* 0x0000000000047947 */ /* 0x000fea0003800000 */
.L_x_17:
[----:B01----:R-:W3:Y:S02]  /*1430*/  LDC R6, c[0x0][0x684] ;  /* 0x0001a100ff067b82 */ /* 0x003ee40000000800 */
.L_x_16:
[----:B------:R-:W-:-:S13]  /*1440*/  LOP3.LUT P1, RZ, R12, 0xff, RZ, 0xc0, !PT ;  /* 0x000000ff0cff7812 */ /* 0x000fda000782c0ff */
[----:B------:R-:W-:Y:S05]  /*1450*/  @!P1 EXIT ;  /* 0x000000000000994d */ /* 0x000fea0003800000 */
[----:B------:R-:W4:Y:S01]  /*1460*/  LDC.64 R24, c[0x0][0x288] ;  /* 0x0000a200ff187b82 */ /* 0x000f220000000a00 */
[----:B------:R-:W-:Y:S01]  /*1470*/  IMAD.SHL.U32 R9, R20, 0x20, RZ ;  /* 0x0000002014097824 */ /* 0x000fe200078e00ff */
[----:B------:R-:W-:Y:S01]  /*1480*/  SHF.R.U32.HI R8, RZ, 0x5, R8 ;  /* 0x00000005ff087819 */ /* 0x000fe20000011608 */
[----:B01----:R-:W-:Y:S01]  /*1490*/  IMAD.SHL.U32 R7, R11, 0x200, RZ ;  /* 0x000002000b077824 */ /* 0x003fe200078e00ff */
[C---:B------:R-:W-:Y:S01]  /*14a0*/  LOP3.LUT R13, R10.reuse, 0x1, RZ, 0xc0, !PT ;  /* 0x000000010a0d7812 */ /* 0x040fe200078ec0ff */
[----:B------:R-:W-:Y:S01]  /*14b0*/  IMAD.SHL.U32 R15, R10, 0x40, RZ ;  /* 0x000000400a0f7824 */ /* 0x000fe200078e00ff */
[----:B------:R-:W-:Y:S01]  /*14c0*/  LOP3.LUT R12, R9, 0x1c00, RZ, 0xc0, !PT ;  /* 0x00001c00090c7812 */ /* 0x000fe200078ec0ff */
[----:B------:R-:W-:Y:S01]  /*14d0*/  IMAD.SHL.U32 R16, R8, 0x10, RZ ;  /* 0x0000001008107824 */ /* 0x000fe200078e00ff */
[----:B------:R-:W-:Y:S01]  /*14e0*/  SHF.R.U32.HI R9, RZ, 0x2, R11 ;  /* 0x00000002ff097819 */ /* 0x000fe2000001160b */
[----:B------:R-:W0:Y:S01]  /*14f0*/  LDC R14, c[0x0][0x758] ;  /* 0x0001d600ff0e7b82 */ /* 0x000e220000000800 */
[----:B------:R-:W-:Y:S01]  /*1500*/  LOP3.LUT R12, R12, 0x200, R7, 0xf8, !PT ;  /* 0x000002000c0c7812 */ /* 0x000fe200078ef807 */
[----:B------:R-:W-:Y:S01]  /*1510*/  IMAD.SHL.U32 R7, R11, 0x10, RZ ;  /* 0x000000100b077824 */ /* 0x000fe200078e00ff */
[----:B------:R-:W-:Y:S01]  /*1520*/  LOP3.LUT R9, R9, 0x7, RZ, 0xc0, !PT ;  /* 0x0000000709097812 */ /* 0x000fe200078ec0ff */
[----:B------:R-:W-:Y:S01]  /*1530*/  IMAD.MOV.U32 R17, RZ, RZ, -0x1 ;  /* 0xffffffffff117424 */ /* 0x000fe200078e00ff */
[----:B------:R-:W-:Y:S01]  /*1540*/  ULDC.64 UR6, c[0x0][0x6b0] ;  /* 0x0001ac0000067ab9 */ /* 0x000fe20000000a00 */
[----:B------:R-:W-:Y:S01]  /*1550*/  ULDC.64 UR14, c[0x0][0x6c8] ;  /* 0x0001b200000e7ab9 */ /* 0x000fe20000000a00 */
[----:B------:R-:W-:Y:S01]  /*1560*/  LOP3.LUT R12, R12, 0x1c0, R7, 0xf8, !PT ;  /* 0x000001c00c0c7812 */ /* 0x000fe200078ef807 */
[--C-:B------:R-:W-:Y:S01]  /*1570*/  IMAD R8, R8, -0x10, -R9.reuse ;  /* 0xfffffff008087824 */ /* 0x100fe200078e0a09 */
[----:B------:R-:W-:Y:S01]  /*1580*/  LOP3.LUT R10, R16, 0xfffffff0, R9, 0xe2, !PT ;  /* 0xfffffff0100a7812 */ /* 0x000fe200078ee209 */
[----:B------:R-:W-:Y:S01]  /*1590*/  USHF.L.U64.HI UR5, UR6, 0x5, UR7 ;  /* 0x0000000506057899 */ /* 0x000fe20008010207 */
[----:B------:R-:W-:Y:S01]  /*15a0*/  LOP3.LUT R16, R12, 0x20, R7, 0xf8, !PT ;  /* 0x000000200c107812 */ /* 0x000fe200078ef807 */
[----:B------:R-:W-:Y:S01]  /*15b0*/  IMAD.MOV.U32 R21, RZ, RZ, 0x1 ;  /* 0x00000001ff157424 */ /* 0x000fe200078e00ff */
[----:B------:R-:W-:Y:S01]  /*15c0*/  LOP3.LUT R10, R10, 0x40, R15, 0xf8, !PT ;  /* 0x000000400a0a7812 */ /* 0x000fe200078ef80f */
[----:B------:R-:W-:Y:S01]  /*15d0*/  IMAD R15, R13, -0x40, R8 ;  /* 0xffffffc00d0f7824 */ /* 0x000fe200078e0208 */
[----:B------:R-:W-:Y:S01]  /*15e0*/  USHF.L.U64.HI UR7, UR14, 0x5, UR15 ;  /* 0x000000050e077899 */ /* 0x000fe2000801020f */
[----:B----4-:R-:W-:Y:S01]  /*15f0*/  VIADD R7, R25, 0x3f ;  /* 0x0000003f19077836 */ /* 0x010fe20000000000 */
[C---:B------:R-:W-:Y:S01]  /*1600*/  LOP3.LUT R9, R11.reuse, 0x3, RZ, 0xc0, !PT ;  /* 0x000000030b097812 */ /* 0x040fe200078ec0ff */
[----:B------:R-:W-:Y:S01]  /*1610*/  USHF.L.U32 UR6, UR6, 0x5, URZ ;  /* 0x0000000506067899 */ /* 0x000fe2000800063f */
[----:B------:R-:W-:Y:S01]  /*1620*/  IMAD.SHL.U32 R11, R11, 0x2, RZ ;  /* 0x000000020b0b7824 */ /* 0x000fe200078e00ff */
[----:B------:R-:W-:Y:S01]  /*1630*/  USHF.L.U32 UR14, UR14, 0x5, URZ ;  /* 0x000000050e0e7899 */ /* 0x000fe2000800063f */
[----:B------:R-:W-:Y:S01]  /*1640*/  SHF.R.S32.HI R8, RZ, 0x1f, R7 ;  /* 0x0000001fff087819 */ /* 0x000fe20000011407 */
[----:B------:R-:W-:Y:S01]  /*1650*/  ULDC UR8, c[0x0][0x284] ;  /* 0x0000a10000087ab9 */ /* 0x000fe20000000800 */
[----:B------:R-:W-:Y:S01]  /*1660*/  UIADD3 UR20, UP0, UR6, 0x20, URZ ;  /* 0x0000002006147890 */ /* 0x000fe2000ff1e03f */
[-C--:B0-----:R-:W-:Y:S01]  /*1670*/  SHF.L.U32 R17, R17, R14.reuse, RZ ;  /* 0x0000000e11117219 */ /* 0x081fe200000006ff */
[----:B------:R-:W-:Y:S01]  /*1680*/  UIADD3 UR18, UP1, UR14, 0x20, URZ ;  /* 0x000000200e127890 */ /* 0x000fe2000ff3e03f */
[----:B------:R-:W-:Y:S01]  /*1690*/  LEA.HI R13, R8, R7, RZ, 0x6 ;  /* 0x00000007080d7211 */ /* 0x000fe200078f30ff */
[----:B------:R-:W-:Y:S01]  /*16a0*/  IMAD R9, R9, -0x2, R24 ;  /* 0xfffffffe09097824 */ /* 0x000fe200078e0218 */
[----:B------:R-:W-:Y:S01]  /*16b0*/  SHF.R.U32.HI R7, RZ, 0x7, R20 ;  /* 0x00000007ff077819 */ /* 0x000fe20000011614 */
[----:B------:R-:W-:Y:S01]  /*16c0*/  IMAD.MOV.U32 R12, RZ, RZ, RZ ;  /* 0x000000ffff0c7224 */ /* 0x000fe200078e00ff */
[----:B------:R-:W-:Y:S01]  /*16d0*/  SHF.R.S32.HI R13, RZ, 0x6, R13 ;  /* 0x00000006ff0d7819 */ /* 0x000fe2000001140d */
[----:B------:R-:W-:Y:S01]  /*16e0*/  IMAD.MOV.U32 R18, RZ, RZ, RZ ;  /* 0x000000ffff127224 */ /* 0x000fe200078e00ff */
[----:B------:R-:W-:Y:S01]  /*16f0*/  SHF.L.U32 R8, R21, R14, RZ ;  /* 0x0000000e15087219 */ /* 0x000fe200000006ff */
[----:B------:R-:W-:Y:S01]  /*1700*/  VIADD R15, R15, UR8 ;  /* 0x000000080f0f7c36 */ /* 0x000fe20008000000 */
[----:B------:R-:W-:Y:S01]  /*1710*/  VIMNMX R20, RZ, R13, PT ;  /* 0x0000000dff147248 */ /* 0x000fe20003fe0100 */
[----:B------:R-:W-:Y:S01]  /*1720*/  UIADD3.X UR21, URZ, UR5, URZ, UP0, !UPT ;  /* 0x000000053f157290 */ /* 0x000fe200087fe43f */
[----:B------:R-:W-:Y:S01]  /*1730*/  LOP3.LUT R14, RZ, R17, RZ, 0x33, !PT ;  /* 0x00000011ff0e7212 */ /* 0x000fe200078e33ff */
[----:B------:R-:W-:Y:S01]  /*1740*/  UIADD3.X UR19, URZ, UR7, URZ, UP1, !UPT ;  /* 0x000000073f137290 */ /* 0x000fe20008ffe43f */
[----:B------:R-:W-:Y:S01]  /*1750*/  LOP3.LUT R72, R0, 0x1, RZ, 0xfc, !PT ;  /* 0x0000000100487812 */ /* 0x000fe200078efcff */
[----:B------:R-:W-:Y:S01]  /*1760*/  IMAD.IADD R17, R13, 0x1, -R20 ;  /* 0x000000010d117824 */ /* 0x000fe200078e0a14 */
[----:B------:R-:W-:-:S09]  /*1770*/  SHF.R.U32.HI R16, RZ, 0x3, R16 ;  /* 0x00000003ff107819 */ /* 0x000fd20000011610 */
.L_x_94:
[----:B------:R-:W0:Y:S01]  /*1780*/  SHFL.IDX PT, R20, R7, RZ, 0x1f ;  /* 0x00001fff07147589 */ /* 0x000e2200000e0000 */
[----:B------:R-:W-:Y:S02]  /*1790*/  ISETP.GE.AND P1, PT, R17, 0x1, PT ;  /* 0x000000011100780c */ /* 0x000fe40003f26270 */
[----:B------:R-:W-:Y:S02]  /*17a0*/  CS2R R24, SRZ ;  /* 0x0000000000187805 */ /* 0x000fe4000001ff00 */
[----:B---3--:R-:W-:Y:S02]  /*17b0*/  CS2R R26, SRZ ;  /* 0x00000000001a7805 */ /* 0x008fe4000001ff00 */
[----:B----4-:R-:W-:Y:S02]  /*17c0*/  CS2R R28, SRZ ;  /* 0x00000000001c7805 */ /* 0x010fe4000001ff00 */
[----:B------:R-:W-:Y:S02]  /*17d0*/  CS2R R30, SRZ ;  /* 0x00000000001e7805 */ /* 0x000fe4000001ff00 */
[----:B------:R-:W-:-:S02]  /*17e0*/  CS2R R32, SRZ ;  /* 0x0000000000207805 */ /* 0x000fc4000001ff00 */
[----:B------:R-:W-:Y:S02]  /*17f0*/  CS2R R34, SRZ ;  /* 0x0000000000227805 */ /* 0x000fe4000001ff00 */
[----:B------:R-:W-:Y:S02]  /*1800*/  CS2R R36, SRZ ;  /* 0x0000000000247805 */ /* 0x000fe4000001ff00 */
[----:B------:R-:W-:Y:S02]  /*1810*/  CS2R R38, SRZ ;  /* 0x0000000000267805 */ /* 0x000fe4000001ff00 */
[----:B------:R-:W-:Y:S02]  /*1820*/  CS2R R40, SRZ ;  /* 0x0000000000287805 */ /* 0x000fe4000001ff00 */
[----:B------:R-:W-:Y:S02]  /*1830*/  CS2R R42, SRZ ;  /* 0x00000000002a7805 */ /* 0x000fe4000001ff00 */
[----:B------:R-:W-:-:S02]  /*1840*/  CS2R R44, SRZ ;  /* 0x00000000002c7805 */ /* 0x000fc4000001ff00 */
[----:B------:R-:W-:Y:S02]  /*1850*/  CS2R R46, SRZ ;  /* 0x00000000002e7805 */ /* 0x000fe4000001ff00 */
[----:B------:R-:W-:Y:S02]  /*1860*/  CS2R R48, SRZ ;  /* 0x0000000000307805 */ /* 0x000fe4000001ff00 */
[----:B------:R-:W-:Y:S02]  /*1870*/  CS2R R50, SRZ ;  /* 0x0000000000327805 */ /* 0x000fe4000001ff00 */
[----:B------:R-:W-:Y:S02]  /*1880*/  CS2R R52, SRZ ;  /* 0x0000000000347805 */ /* 0x000fe4000001ff00 */
[----:B------:R-:W-:Y:S02]  /*1890*/  CS2R R54, SRZ ;  /* 0x0000000000367805 */ /* 0x000fe4000001ff00 */
[----:B0-----:R-:W-:Y:S01]  /*18a0*/  R2UR UR8, R20 ;  /* 0x00000000140872ca */ /* 0x001fe200000e0000 */
[----:B-12--5:R-:W-:-:S14]  /*18b0*/  @!P1 BRA `(.L_x_18) ;  /* 0x0000000000f89947 */ /* 0x026fdc0003800000 */
[----:B------:R-:W0:Y:S01]  /*18c0*/  S2UR UR11, SR_CgaCtaId ;  /* 0x00000000000b79c3 */ /* 0x000e220000008800 */
[----:B------:R-:W-:Y:S01]  /*18d0*/  ULEA.HI UR9, UR8, UR8, URZ, 0x1 ;  /* 0x0000000808097291 */ /* 0x000fe2000f8f083f */
[----:B------:R-:W-:Y:S01]  /*18e0*/  R2UR UR12, R18 ;  /* 0x00000000120c72ca */ /* 0x000fe200000e0000 */
[----:B------:R-:W-:Y:S01]  /*18f0*/  UMOV UR10, 0x400 ;  /* 0x00000400000a7882 */ /* 0x000fe20000000000 */
[----:B------:R-:W-:Y:S01]  /*1900*/  IMAD.MOV.U32 R20, RZ, RZ, R17 ;  /* 0x000000ffff147224 */ /* 0x000fe200078e0011 */
[----:B------:R-:W-:Y:S01]  /*1910*/  ULOP3.LUT UR9, UR9, 0x1ffffe, URZ, 0xc0, !UPT ;  /* 0x001ffffe09097892 */ /* 0x000fe2000f8ec03f */
[----:B------:R-:W-:Y:S01]  /*1920*/  IMAD.MOV.U32 R21, RZ, RZ, R12 ;  /* 0x000000ffff157224 */ /* 0x000fe200078e000c */
[----:B------:R-:W-:Y:S01]  /*1930*/  UPLOP3.LUT UP0, UPT, UPT, UPT, UPT, 0x40, 0x0 ;  /* 0x000000000000789c */ /* 0x000fe20003f0e870 */
[----:B------:R-:W-:Y:S01]  /*1940*/  IMAD.MOV.U32 R23, RZ, RZ, R18 ;  /* 0x000000ffff177224 */ /* 0x000fe200078e0012 */
[----:B------:R-:W-:Y:S02]  /*1950*/  UIADD3 UR9, UR8, -UR9, URZ ;  /* 0x8000000908097290 */ /* 0x000fe4000fffe03f */
[----:B0-----:R-:W-:-:S04]  /*1960*/  ULEA UR15, UR11, UR10, 0x18 ;  /* 0x0000000a0b0f7291 */ /* 0x001fc8000f8ec03f */
[----:B------:R-:W-:-:S04]  /*1970*/  ULEA UR9, UR9, UR15, 0xb ;  /* 0x0000000f09097291 */ /* 0x000fc8000f8e583f */
[----:B------:R-:W-:-:S04]  /*1980*/  UIADD3 UR9, UR9, 0x280, URZ ;  /* 0x0000028009097890 */ /* 0x000fc8000fffe03f */
[----:B------:R-:W-:-:S04]  /*1990*/  USHF.R.U32.HI UR9, URZ, 0x4, UR9 ;  /* 0x000000043f097899 */ /* 0x000fc80008011609 */
[----:B------:R-:W-:-:S04]  /*19a0*/  ULOP3.LUT UR9, UR9, 0x3fff, URZ, 0xc0, !UPT ;  /* 0x00003fff09097892 */ /* 0x000fc8000f8ec03f */
[----:B------:R-:W-:-:S12]  /*19b0*/  ULOP3.LUT UR13, UR9, 0x10000, URZ, 0xfc, !UPT ;  /* 0x00010000090d7892 */ /* 0x000fd8000f8efc3f */
.L_x_25:
[----:B------:R-:W-:-:S13]  /*19c0*/  ISETP.NE.AND P2, PT, R72, 0x3, PT ;  /* 0x000000034800780c */ /* 0x000fda0003f45270 */
[----:B0-----:R-:W-:Y:S05]  /*19d0*/  @!P2 BRA `(.L_x_19) ;  /* 0x000000000004a947 */ /* 0x001fea0003800000 */
[----:B------:R-:W-:Y:S01]  /*19e0*/  BPT.TRAP 0x1 ;  /* 0x000000040000795c */ /* 0x000fe20000300000 */
.L_x_19:
[----:B------:R-:W-:Y:S01]  /*19f0*/  ULEA UR8, UR12, UR15, 0x3 ;  /* 0x0000000f0c087291 */ /* 0x000fe2000f8e183f */
[----:B------:R-:W-:-:S08]  /*1a00*/  SHF.L.U32 R57, R21, 0x1f, RZ ;  /* 0x0000001f15397819 */ /* 0x000fd000000006ff */
[----:B------:R0:W1:Y:S01]  /*1a10*/  SYNCS.PHASECHK.TRANS64.TRYWAIT P1, [UR8], R57 ;  /* 0x00000039ff0075a7 */ /* 0x0000620008020148 */
[----:B------:R-:W-:Y:S05]  /*1a20*/  @!P2 BRA `(.L_x_20) ;  /* 0x000000000004a947 */ /* 0x000fea0003800000 */
[----:B------:R-:W-:Y:S01]  /*1a30*/  BPT.TRAP 0x1 ;  /* 0x000000040000795c */ /* 0x000fe20000300000 */
.L_x_20:
[----:B------:R-:W-:-:S04]  /*1a40*/  IMAD.U32 R59, RZ, RZ, UR12 ;  /* 0x0000000cff3b7e24 */ /* 0x000fc8000f8e00ff */
[----:B------:R-:W-:Y:S01]  /*1a50*/  IMAD R56, R59, 0x400, R16 ;  /* 0x000004003b387824 */ /* 0x000fe200078e0210 */
[----:B-1----:R-:W-:Y:S06]  /*1a60*/  @P1 BRA `(.L_x_21) ;  /* 0x0000000000081947 */ /* 0x002fec0003800000 */
[----:B------:R-:W1:Y:S02]  /*1a70*/  SYNCS.PHASECHK.TRANS64.TRYWAIT P1, [UR8], R57 ;  /* 0x00000039ff0075a7 */ /* 0x000e640008020148 */
[----:B-1----:R-:W-:Y:S05]  /*1a80*/  @!P1 BRA `(.L_x_22) ;  /* 0x0000005000689947 */ /* 0x002fea0003800000 */
.L_x_21:
[----:B------:R-:W4:Y:S01]  /*1a90*/  LDS R56, [R56+UR15+0x32280] ;  /* 0x0322800f38387984 */ /* 0x000f220008000800 */
[----:B------:R-:W-:Y:S01]  /*1aa0*/  UIADD3 UR8, UR15, 0x19280, URZ ;  /* 0x000192800f087890 */ /* 0x000fe2000fffe03f */
[----:B------:R-:W-:Y:S01]  /*1ab0*/  UMOV UR9, 0xc0000010 ;  /* 0xc000001000097882 */ /* 0x000fe20000000000 */
[----:B------:R-:W-:Y:S02]  /*1ac0*/  UMOV UR11, 0x80000020 ;  /* 0x80000020000b7882 */ /* 0x000fe40000000000 */
[----:B------:R-:W-:-:S04]  /*1ad0*/  USHF.R.U32.HI UR8, URZ, 0x4, UR8 ;  /* 0x000000043f087899 */ /* 0x000fc80008011608 */
[----:B------:R-:W-:-:S04]  /*1ae0*/  ULOP3.LUT UR8, UR8, 0x3fff, URZ, 0xc0, !UPT ;  /* 0x00003fff08087892 */ /* 0x000fc8000f8ec03f */
[----:B------:R-:W-:Y:S02]  /*1af0*/  ULOP3.LUT UR10, UR8, 0x10000, URZ, 0xfc, !UPT ;  /* 0x00010000080a7892 */ /* 0x000fe4000f8efc3f */
[----:B------:R-:W-:Y:S02]  /*1b00*/  ULEA UR8, UR12, UR13, 0x8 ;  /* 0x0000000d0c087291 */ /* 0x000fe4000f8e403f */
[----:B------:R-:W-:Y:S01]  /*1b10*/  ULEA UR10, UR12, UR10, 0x8 ;  /* 0x0000000a0c0a7291 */ /* 0x000fe2000f8e403f */
[----:B----4-:R-:W-:-:S08]  /*1b20*/  WARPGROUP.ARRIVE ;  /* 0x00000000000079c5 */ /* 0x010fd00000000000 */
[----:B------:R-:W-:Y:S03]  /*1b30*/  IGMMA.SP.64x64x64.S8.S8 R24, gdesc[UR8], R24, UP0, R56, gsb0 ;  /* 0x02003800081879f1 */ /* 0x000fe6000b841218 */
[----:B------:R-:W-:Y:S02]  /*1b40*/  WARPGROUP.DEPBAR.LE gsb0, 0x0 ;  /* 0x00008000000079c5 */ /* 0x000fe40000010000 */
[----:B------:R-:W-:Y:S05]  /*1b50*/  @!P2 BRA `(.L_x_23) ;  /* 0x000000000004a947 */ /* 0x000fea0003800000 */
[----:B------:R-:W-:Y:S01]  /*1b60*/  BPT.TRAP 0x1 ;  /* 0x000000040000795c */ /* 0x000fe20000300000 */
.L_x_23:
[----:B------:R-:W-:Y:S02]  /*1b70*/  @P0 LEA R56, R23, UR15, 0x3 ;  /* 0x0000000f17380c11 */ /* 0x000fe4000f8e18ff */
[----:B------:R-:W-:-:S03]  /*1b80*/  ISETP.GT.U32.AND P1, PT, R0, 0x1, PT ;  /* 0x000000010000780c */ /* 0x000fc60003f24070 */
[----:B01----:R-:W-:-:S05]  /*1b90*/  @P0 VIADD R57, R56, 0xc8 ;  /* 0x000000c838390836 */ /* 0x003fca0000000000 */
[----:B------:R-:W-:-:S04]  /*1ba0*/  @P0 PRMT R57, R2, 0x654, R57 ;  /* 0x0000065402390816 */ /* 0x000fc80000000039 */
[----:B------:R0:W-:Y:S01]  /*1bb0*/  @P0 SYNCS.ARRIVE.TRANS64.RED.A1T0 RZ, [R57+URZ], RZ ;  /* 0x000000ff39ff09a7 */ /* 0x0001e2000810043f */
[----:B------:R-:W-:Y:S05]  /*1bc0*/  @P1 BRA `(.L_x_24) ;  /* 0x0000000000041947 */ /* 0x000fea0003800000 */
[----:B------:R-:W-:Y:S01]  /*1bd0*/  BPT.TRAP 0x1 ;  /* 0x000000040000795c */ /* 0x000fe20000300000 */
.L_x_24:
[----:B------:R-:W-:Y:S01]  /*1be0*/  UIADD3 UR12, UR12, 0x1, URZ ;  /* 0x000000010c0c7890 */ /* 0x000fe2000fffe03f */
[C---:B------:R-:W-:Y:S01]  /*1bf0*/  ISETP.GT.AND P2, PT, R20.reuse, 0x1, PT ;  /* 0x000000011400780c */ /* 0x040fe20003f44270 */
[----:B------:R-:W-:Y:S02]  /*1c00*/  VIADD R23, R23, 0x1 ;  /* 0x0000000117177836 */ /* 0x000fe40000000000 */
[----:B------:R-:W-:Y:S01]  /*1c10*/  UISETP.NE.AND UP0, UPT, UR12, 0x19, UPT ;  /* 0x000000190c00788c */ /* 0x000fe2000bf05270 */
[----:B------:R-:W-:Y:S02]  /*1c20*/  VIADD R20, R20, 0xffffffff ;  /* 0xffffffff14147836 */ /* 0x000fe40000000000 */
[C---:B------:R-:W-:Y:S01]  /*1c30*/  ISETP.NE.AND P1, PT, R23.reuse, 0x19, PT ;  /* 0x000000191700780c */ /* 0x040fe20003f25270 */
[----:B------:R-:W-:Y:S02]  /*1c40*/  USEL UR8, URZ, 0x1, UP0 ;  /* 0x000000013f087887 */ /* 0x000fe40008000000 */
[----:B------:R-:W-:Y:S01]  /*1c50*/  USEL UR12, UR12, URZ, UP0 ;  /* 0x0000003f0c0c7287 */ /* 0x000fe20008000000 */
[----:B------:R-:W-:Y:S01]  /*1c60*/  SEL R23, R23, RZ, P1 ;  /* 0x000000ff17177207 */ /* 0x000fe20000800000 */
[----:B------:R-:W-:-:S02]  /*1c70*/  UPLOP3.LUT UP0, UPT, UPT, UPT, UPT, 0x80, 0x0 ;  /* 0x000000000000789c */ /* 0x000fc40003f0f070 */
[----:B------:R-:W-:Y:S01]  /*1c80*/  LOP3.LUT R21, R21, UR8, RZ, 0x3c, !PT ;  /* 0x0000000815157c12 */ /* 0x000fe2000f8e3cff */
[----:B------:R-:W-:Y:S08]  /*1c90*/  @P2 BRA `(.L_x_25) ;  /* 0xfffffffc00482947 */ /* 0x000ff0000383ffff */
.L_x_18:
[----:B------:R-:W-:Y:S01]  /*1ca0*/  IMAD.SHL.U32 R62, R19, 0x80, RZ ;  /* 0x00000080133e7824 */ /* 0x000fe200078e00ff */
[----:B------:R-:W-:Y:S01]  /*1cb0*/  SHF.R.S32.HI R63, RZ, 0x1f, R22 ;  /* 0x0000001fff3f7819 */ /* 0x000fe20000011416 */
[C---:B------:R-:W-:Y:S01]  /*1cc0*/  IMAD.IADD R58, R13.reuse, 0x1, R18 ;  /* 0x000000010d3a7824 */ /* 0x040fe200078e0212 */
[----:B------:R-:W-:Y:S01]  /*1cd0*/  ULDC.64 UR8, c[0x0][0x6d0] ;  /* 0x0001b40000087ab9 */ /* 0x000fe20000000a00 */
[----:B------:R-:W-:Y:S01]  /*1ce0*/  IMAD.IADD R56, R10, 0x1, R62 ;  /* 0x000000010a387824 */ /* 0x000fe200078e023e */
[----:B------:R-:W-:Y:S01]  /*1cf0*/  ISETP.GE.U32.AND P2, PT, R13, 0x19, PT ;  /* 0x000000190d00780c */ /* 0x000fe20003f46070 */
[----:B------:R-:W-:Y:S01]  /*1d00*/  IMAD R21, R63, UR8, RZ ;  /* 0x000000083f157c24 */ /* 0x000fe2000f8e02ff */
[----:B------:R-:W-:Y:S01]  /*1d10*/  ISETP.GT.U32.AND P1, PT, R58, 0x18, PT ;  /* 0x000000183a00780c */ /* 0x000fe20003f24070 */
[----:B------:R-:W-:Y:S01]  /*1d20*/  IMAD.SHL.U32 R64, R60, 0x40, RZ ;  /* 0x000000403c407824 */ /* 0x000fe200078e00ff */
[----:B0-----:R-:W-:Y:S01]  /*1d30*/  SHF.R.S32.HI R57, RZ, 0x1f, R56 ;  /* 0x0000001fff397819 */ /* 0x001fe20000011438 */
[----:B------:R-:W-:Y:S01]  /*1d40*/  IMAD R59, R22, UR9, R21 ;  /* 0x00000009163b7c24 */ /* 0x000fe2000f8e0215 */
[----:B------:R-:W-:Y:S01]  /*1d50*/  ISETP.LT.U32.AND P1, PT, R13, 0x19, P1 ;  /* 0x000000190d00780c */ /* 0x000fe20000f21070 */
[----:B------:R-:W-:Y:S01]  /*1d60*/  IMAD.WIDE.U32 R18, R58, 0x51eb851f, RZ ;  /* 0x51eb851f3a127825 */ /* 0x000fe200078e00ff */
[----:B------:R-:W-:-:S02]  /*1d70*/  WARPGROUP.DEPBAR.LE gsb0, 0x0 ;  /* 0x00008000000079c5 */ /* 0x000fc40000010000 */
[----:B------:R-:W-:Y:S01]  /*1d80*/  SEL R23, RZ, 0x1, !P1 ;  /* 0x00000001ff177807 */ /* 0x000fe20004800000 */
[----:B------:R-:W-:Y:S01]  /*1d90*/  IMAD.WIDE.U32 R20, R22, UR8, R56 ;  /* 0x0000000816147c25 */ /* 0x000fe2000f8e0038 */
[----:B------:R-:W-:Y:S01]  /*1da0*/  ULDC UR8, c[0x0][0x288] ;  /* 0x0000a20000087ab9 */ /* 0x000fe20000000800 */
[----:B------:R-:W-:Y:S02]  /*1db0*/  SHF.R.U32.HI R19, RZ, 0x3, R19 ;  /* 0x00000003ff137819 */ /* 0x000fe40000011613 */
[----:B------:R-:W-:Y:S01]  /*1dc0*/  ISETP.GE.AND P1, PT, R64, UR8, PT ;  /* 0x0000000840007c0c */ /* 0x000fe2000bf26270 */
[----:B------:R-:W-:Y:S01]  /*1dd0*/  ULDC UR8, c[0x0][0x284] ;  /* 0x0000a10000087ab9 */ /* 0x000fe20000000800 */
[----:B------:R-:W-:Y:S01]  /*1de0*/  LOP3.LUT R12, R12, R23, RZ, 0x3c, !PT ;  /* 0x000000170c0c7212 */ /* 0x000fe200078e3cff */
[----:B------:R-:W-:Y:S01]  /*1df0*/  IMAD R18, R19, -0x19, R58 ;  /* 0xffffffe713127824 */ /* 0x000fe200078e023a */
[----:B------:R-:W-:Y:S01]  /*1e00*/  ISETP.GE.OR P1, PT, R62, UR8, P1 ;  /* 0x000000083e007c0c */ /* 0x000fe20008f26670 */
[----:B------:R-:W-:Y:S01]  /*1e10*/  IMAD.IADD R59, R21, 0x1, R59 ;  /* 0x00000001153b7824 */ /* 0x000fe200078e023b */
[----:B------:R-:W-:Y:S01]  /*1e20*/  @P2 LOP3.LUT R12, R12, 0x1, R19, 0x78, !PT ;  /* 0x000000010c0c2812 */ /* 0x000fe200078e7813 */
[----:B------:R-:W-:-:S02]  /*1e30*/  IMAD.MOV.U32 R58, RZ, RZ, R20 ;  /* 0x000000ffff3a7224 */ /* 0x000fc400078e0014 */
[----:B------:R-:W-:-:S08]  /*1e40*/  IMAD.MOV.U32 R19, RZ, RZ, -0x1 ;  /* 0xffffffffff137424 */ /* 0x000fd000078e00ff */
[----:B------:R-:W-:Y:S05]  /*1e50*/  @P1 BRA `(.L_x_26) ;  /* 0x0000002400881947 */ /* 0x000fea0003800000 */
[----:B------:R-:W0:Y:S01]  /*1e60*/  LDC.64 R78, c[0x0][0x6c8] ;  /* 0x0001b200ff4e7b82 */ /* 0x000e220000000a00 */
[----:B---3-5:R-:W-:Y:S01]  /*1e70*/  ISETP.NE.AND P2, PT, R6, RZ, PT ;  /* 0x000000ff0600720c */ /* 0x028fe20003f45270 */
[----:B------:R-:W-:Y:S01]  /*1e80*/  IMAD.WIDE R60, R60, 0x40, RZ ;  /* 0x000000403c3c7825 */ /* 0x000fe200078e02ff */
[----:B------:R-:W-:Y:S03]  /*1e90*/  BSSY B0, `(.L_x_26) ;  /* 0x000025e000007945 */ /* 0x000fe60003800000 */
[----:B------:R-:W-:Y:S01]  /*1ea0*/  IMAD.IADD R21, R9, 0x1, -R64 ;  /* 0x0000000109157824 */ /* 0x000fe200078e0a40 */
[----:B------:R-:W-:Y:S01]  /*1eb0*/  LOP3.LUT R75, R60, 0x6, R11, 0xf8, !PT ;  /* 0x000000063c4b7812 */ /* 0x000fe200078ef80b */
[----:B------:R-:W-:-:S03]  /*1ec0*/  IMAD.IADD R20, R15, 0x1, -R62 ;  /* 0x000000010f147824 */ /* 0x000fc600078e0a3e */
[----:B------:R-:W-:-:S04]  /*1ed0*/  ISETP.GT.AND P1, PT, R21, RZ, PT ;  /* 0x000000ff1500720c */ /* 0x000fc80003f24270 */
[----:B------:R-:W-:Y:S01]  /*1ee0*/  ISETP.GT.AND P3, PT, R20, RZ, P1 ;  /* 0x000000ff1400720c */ /* 0x000fe20000f64270 */
[-C--:B0-----:R-:W-:Y:S02]  /*1ef0*/  IMAD R62, R61, R78.reuse, RZ ;  /* 0x0000004e3d3e7224 */ /* 0x081fe400078e02ff */
[----:B------:R-:W-:-:S04]  /*1f00*/  IMAD.WIDE.U32 R64, R75, R78, R58 ;  /* 0x0000004e4b407225 */ /* 0x000fc800078e003a */
[----:B------:R-:W-:-:S04]  /*1f10*/  IMAD R23, R75, R79, R62 ;  /* 0x0000004f4b177224 */ /* 0x000fc800078e023e */
[----:B------:R-:W-:Y:S01]  /*1f20*/  IMAD.IADD R77, R65, 0x1, R23 ;  /* 0x00000001414d7824 */ /* 0x000fe200078e0217 */
[----:B------:R-:W-:Y:S06]  /*1f30*/  @!P2 BRA `(.L_x_27) ;  /* 0x0000001800a0a947 */ /* 0x000fec0003800000 */
[----:B------:R-:W-:Y:S01]  /*1f40*/  ULDC.64 UR8, c[0x0][0x6b8] ;  /* 0x0001ae0000087ab9 */ /* 0x000fe20000000a00 */
[----:B------:R-:W-:Y:S01]  /*1f50*/  ULDC.64 UR22, c[0x0][0x6b0] ;  /* 0x0001ac0000167ab9 */ /* 0x000fe20000000a00 */
[----:B------:R-:W-:Y:S01]  /*1f60*/  IMAD R23, R63, UR8, RZ ;  /* 0x000000083f177c24 */ /* 0x000fe2000f8e02ff */
[----:B------:R-:W-:Y:S01]  /*1f70*/  ULDC.64 UR10, c[0x0][0x6a8] ;  /* 0x0001aa00000a7ab9 */ /* 0x000fe20000000a00 */
[C---:B------:R-:W-:Y:S01]  /*1f80*/  IMAD.WIDE.U32 R70, R22.reuse, UR8, R56 ;  /* 0x0000000816467c25 */ /* 0x040fe2000f8e0038 */
[----:B------:R-:W0:Y:S01]  /*1f90*/  LDC.64 R68, c[0x0][0x6b0] ;  /* 0x0001ac00ff447b82 */ /* 0x000e220000000a00 */
[----:B------:R-:W-:Y:S02]  /*1fa0*/  ULDC.64 UR12, c[0x0][0x6c0] ;  /* 0x0001b000000c7ab9 */ /* 0x000fe40000000a00 */
[----:B------:R-:W-:Y:S02]  /*1fb0*/  IMAD R73, R22, UR9, R23 ;  /* 0x0000000916497c24 */ /* 0x000fe4000f8e0217 */
[----:B------:R-:W-:-:S02]  /*1fc0*/  IMAD R60, R61, UR22, RZ ;  /* 0x000000163d3c7c24 */ /* 0x000fc4000f8e02ff */
[----:B------:R-:W-:Y:S02]  /*1fd0*/  IMAD.IADD R61, R71, 0x1, R73 ;  /* 0x00000001473d7824 */ /* 0x000fe400078e0249 */
[----:B------:R-:W-:Y:S02]  /*1fe0*/  IMAD R71, R75, UR23, R60 ;  /* 0x000000174b477c24 */ /* 0x000fe4000f8e023c */
[----:B------:R-:W-:-:S04]  /*1ff0*/  IMAD.MOV.U32 R60, RZ, RZ, R70 ;  /* 0x000000ffff3c7224 */ /* 0x000fc800078e0046 */
[----:B------:R-:W-:-:S04]  /*2000*/  IMAD.WIDE.U32 R58, R75, UR22, R60 ;  /* 0x000000164b3a7c25 */ /* 0x000fc8000f8e003c */
[----:B------:R-:W-:Y:S01]  /*2010*/  IMAD.IADD R23, R59, 0x1, R71 ;  /* 0x000000013b177824 */ /* 0x000fe200078e0247 */
[----:B------:R-:W-:-:S04]  /*2020*/  LEA R62, P2, R58, UR10, 0x2 ;  /* 0x0000000a3a3e7c11 */ /* 0x000fc8000f8410ff */
[----:B------:R-:W-:-:S05]  /*2030*/  LEA.HI.X R63, R58, UR11, R23, 0x2, P2 ;  /* 0x0000000b3a3f7c11 */ /* 0x000fca00090f1417 */
[----:B------:R-:W3:Y:S01]  /*2040*/  @P3 LDG.E.LTC128B R23, desc[UR16][R62.64] ;  /* 0x000000103e173981 */ /* 0x000ee2000c1e1920 */
[C---:B0-----:R-:W-:Y:S01]  /*2050*/  IMAD.WIDE.U32 R68, R75.reuse, UR22, R68 ;  /* 0x000000164b447c25 */ /* 0x041fe2000f8e0044 */
[----:B------:R-:W-:Y:S01]  /*2060*/  LEA R58, P2, R64, UR12, 0x2 ;  /* 0x0000000c403a7c11 */ /* 0x000fe2000f8410ff */
[----:B------:R-:W-:Y:S02]  /*2070*/  BSSY B1, `(.L_x_28) ;  /* 0x0000018000017945 */ /* 0x000fe40003800000 */
[----:B------:R-:W-:Y:S01]  /*2080*/  IMAD.WIDE.U32 R66, R75, UR22, R56 ;  /* 0x000000164b427c25 */ /* 0x000fe2000f8e0038 */
[----:B------:R-:W-:Y:S02]  /*2090*/  IADD3 R70, P5, R70, R68, RZ ;  /* 0x0000004446467210 */ /* 0x000fe40007fbe0ff */
[----:B------:R-:W-:Y:S01]  /*20a0*/  LEA.HI.X R59, R64, UR13, R77, 0x2, P2 ;  /* 0x0000000d403b7c11 */ /* 0x000fe200090f144d */
[C---:B------:R-:W-:Y:S01]  /*20b0*/  IMAD.IADD R67, R71.reuse, 0x1, R67 ;  /* 0x0000000147437824 */ /* 0x040fe200078e0243 */
[----:B------:R-:W-:Y:S01]  /*20c0*/  LEA R64, P2, R78, R58, 0x2 ;  /* 0x0000003a4e407211 */ /* 0x000fe200078410ff */
[----:B------:R-:W-:-:S02]  /*20d0*/  IMAD.IADD R71, R71, 0x1, R69 ;  /* 0x0000000147477824 */ /* 0x000fc400078e0245 */
[----:B------:R-:W-:Y:S01]  /*20e0*/  IMAD.WIDE.U32 R66, R22, UR8, R66 ;  /* 0x0000000816427c25 */ /* 0x000fe2000f8e0042 */
[----:B------:R-:W-:Y:S02]  /*20f0*/  LEA.HI.X R65, R78, R59, R79, 0x2, P2 ;  /* 0x0000003b4e417211 */ /* 0x000fe400010f144f */
[----:B------:R-:W-:Y:S01]  /*2100*/  ISETP.GT.AND P2, PT, R21, 0x1, PT ;  /* 0x000000011500780c */ /* 0x000fe20003f44270 */
[----:B------:R-:W-:Y:S02]  /*2110*/  IMAD.X R61, R71, 0x1, R61, P5 ;  /* 0x00000001473d7824 */ /* 0x000fe400028e063d */
[----:B------:R-:W-:Y:S02]  /*2120*/  IMAD.IADD R67, R73, 0x1, R67 ;  /* 0x0000000149437824 */ /* 0x000fe400078e0243 */
[----:B---3--:R-:W-:-:S04]  /*2130*/  IMAD R60, R23, R6, RZ ;  /* 0x00000006173c7224 */ /* 0x008fc800078e02ff */
[----:B--2---:R-:W-:Y:S01]  /*2140*/  IMAD R75, R24, R3, R60 ;  /* 0x00000003184b7224 */ /* 0x004fe200078e023c */
[----:B------:R-:W-:-:S04]  /*2150*/  LEA R60, P5, R70, UR10, 0x2 ;  /* 0x0000000a463c7c11 */ /* 0x000fc8000f8a10ff */
[----:B------:R-:W-:Y:S01]  /*2160*/  LEA.HI.X R61, R70, UR11, R61, 0x2, P5 ;  /* 0x0000000b463d7c11 */ /* 0x000fe2000a8f143d */
[----:B------:R0:W-:Y:S01]  /*2170*/  @P3 STG.E desc[UR16][R58.64], R75 ;  /* 0x0000004b3a003986 */ /* 0x0001e2000c101910 */
[----:B------:R-:W-:Y:S02]  /*2180*/  ISETP.GT.AND P5, PT, R20, RZ, P2 ;  /* 0x000000ff1400720c */ /* 0x000fe400017a4270 */
[----:B------:R-:W-:Y:S02]  /*2190*/  IADD3 R70, P6, R56, R68, RZ ;  /* 0x0000004438467210 */ /* 0x000fe40007fde0ff */
[----:B------:R-:W-:-:S04]  /*21a0*/  LEA R68, P3, R66, UR10, 0x2 ;  /* 0x0000000a42447c11 */ /* 0x000fc8000f8610ff */
[----:B------:R-:W-:Y:S01]  /*21b0*/  LEA.HI.X R69, R66, UR11, R67, 0x2, P3 ;  /* 0x0000000b42457c11 */ /* 0x000fe200098f1443 */
[----:B------:R-:W-:-:S04]  /*21c0*/  IMAD.MOV.U32 R67, RZ, RZ, R23 ;  /* 0x000000ffff437224 */ /* 0x000fc800078e0017 */
[----:B0-----:R-:W-:Y:S05]  /*21d0*/  @!P5 BRA `(.L_x_29) ;  /* 0x000000000004d947 */ /* 0x001fea0003800000 */
[----:B------:R0:W5:Y:S02]  /*21e0*/  LDG.E.LTC128B R67, desc[UR16][R60.64] ;  /* 0x000000103c437981 */ /* 0x000164000c1e1920 */
.L_x_29:
[----:B------:R-:W-:Y:S05]  /*21f0*/  BSYNC B1 ;  /* 0x0000000000017941 */ /* 0x000fea0003800000 */
.L_x_28:
[----:B-----5:R-:W-:Y:S01]  /*2200*/  IMAD R24, R67, R6, RZ ;  /* 0x0000000643187224 */ /* 0x020fe200078e02ff */
[----:B------:R-:W-:Y:S01]  /*2210*/  ISETP.GT.AND P1, PT, R20, 0x8, P1 ;  /* 0x000000081400780c */ /* 0x000fe20000f24270 */
[----:B------:R-:W-:Y:S01]  /*2220*/  IMAD.X R71, R57, 0x1, R71, P6 ;  /* 0x0000000139477824 */ /* 0x000fe200030e0647 */
[----:B------:R-:W-:Y:S01]  /*2230*/  BSSY B1, `(.L_x_30) ;  /* 0x0000007000017945 */ /* 0x000fe20003800000 */
[----:B------:R-:W-:Y:S01]  /*2240*/  IMAD R25, R25, R3, R24 ;  /* 0x0000000319197224 */ /* 0x000fe200078e0218 */
[----:B------:R-:W-:Y:S01]  /*2250*/  ISETP.GT.AND P3, PT, R21, 0x8, PT ;  /* 0x000000081500780c */ /* 0x000fe20003f64270 */
[----:B------:R-:W-:-:S03]  /*2260*/  IMAD.WIDE.U32 R22, R22, UR8, R70 ;  /* 0x0000000816167c25 */ /* 0x000fc6000f8e0046 */
[----:B------:R1:W-:Y:S05]  /*2270*/  @P5 STG.E desc[UR16][R64.64], R25 ;  /* 0x0000001940005986 */ /* 0x0003ea000c101910 */
[----:B------:R-:W-:Y:S05]  /*2280*/  @!P1 BRA `(.L_x_31) ;  /* 0x0000000000049947 */ /* 0x000fea0003800000 */
[----:B------:R2:W5:Y:S02]  /*2290*/  LDG.E.LTC128B R67, desc[UR16][R68.64+0x20] ;  /* 0x0000201044437981 */ /* 0x000564000c1e1920 */
.L_x_31:
[----:B------:R-:W-:Y:S05]  /*22a0*/  BSYNC B1 ;  /* 0x0000000000017941 */ /* 0x000fea0003800000 */
.L_x_30:
[----:B-1---5:R-:W-:Y:S01]  /*22b0*/  IMAD R25, R67, R6, RZ ;  /* 0x0000000643197224 */ /* 0x022fe200078e02ff */
[----:B------:R-:W-:Y:S01]  /*22c0*/  LEA R24, P5, R22, UR10, 0x2 ;  /* 0x0000000a16187c11 */ /* 0x000fe2000f8a10ff */
[----:B------:R-:W-:Y:S01]  /*22d0*/  IMAD.IADD R23, R73, 0x1, R23 ;  /* 0x0000000149177824 */ /* 0x000fe200078e0217 */
[----:B------:R-:W-:Y:S01]  /*22e0*/  ISETP.GT.AND P2, PT, R20, 0x8, P2 ;  /* 0x000000081400780c */ /* 0x000fe20001744270 */
[----:B------:R-:W-:Y:S01]  /*22f0*/  IMAD R57, R26, R3, R25 ;  /* 0x000000031a397224 */ /* 0x000fe200078e0219 */
[----:B------:R-:W-:Y:S02]  /*2300*/  BSSY B1, `(.L_x_32) ;  /* 0x0000007000017945 */ /* 0x000fe40003800000 */
[----:B------:R-:W-:Y:S01]  /*2310*/  LEA.HI.X R25, R22, UR11, R23, 0x2, P5 ;  /* 0x0000000b16197c11 */ /* 0x000fe2000a8f1417 */
[----:B------:R-:W-:Y:S02]  /*2320*/  @P1 IMAD.MOV.U32 R22, RZ, RZ, R58 ;  /* 0x000000ffff161224 */ /* 0x000fe400078e003a */
[----:B------:R-:W-:-:S05]  /*2330*/  @P1 IMAD.MOV.U32 R23, RZ, RZ, R59 ;  /* 0x000000ffff171224 */ /* 0x000fca00078e003b */
[----:B------:R1:W-:Y:S01]  /*2340*/  @P1 STG.E desc[UR16][R22.64+0x20], R57 ;  /* 0x0000203916001986 */ /* 0x0003e2000c101910 */
[----:B------:R-:W-:Y:S05]  /*2350*/  @!P2 BRA `(.L_x_33) ;  /* 0x000000000004a947 */ /* 0x000fea0003800000 */
[----:B------:R3:W5:Y:S02]  /*2360*/  LDG.E.LTC128B R67, desc[UR16][R24.64+0x20] ;  /* 0x0000201018437981 */ /* 0x000764000c1e1920 */
.L_x_33:
[----:B------:R-:W-:Y:S05]  /*2370*/  BSYNC B1 ;  /* 0x0000000000017941 */ /* 0x000fea0003800000 */
.L_x_32:
[----:B-1---5:R-:W-:Y:S01]  /*2380*/  IMAD R22, R67, R6, RZ ;  /* 0x0000000643167224 */ /* 0x022fe200078e02ff */
[----:B------:R-:W-:Y:S01]  /*2390*/  ISETP.GT.AND P6, PT, R20, RZ, P3 ;  /* 0x000000ff1400720c */ /* 0x000fe20001fc4270 */
[----:B------:R-:W-:Y:S01]  /*23a0*/  @P2 IMAD.MOV.U32 R26, RZ, RZ, R64 ;  /* 0x000000ffff1a2224 */ /* 0x000fe200078e0040 */
[----:B------:R-:W-:Y:S01]  /*23b0*/  BSSY B1, `(.L_x_34) ;  /* 0x0000009000017945 */ /* 0x000fe20003800000 */
[----:B------:R-:W-:Y:S01]  /*23c0*/  IMAD R57, R27, R3, R22 ;  /* 0x000000031b397224 */ /* 0x000fe200078e0216 */
[----:B------:R-:W-:Y:S01]  /*23d0*/  IADD3 R22, P1, R62, UR6, RZ ;  /* 0x000000063e167c10 */ /* 0x000fe2000ff3e0ff */
[----:B------:R-:W-:Y:S01]  /*23e0*/  @P2 IMAD.MOV.U32 R27, RZ, RZ, R65 ;  /* 0x000000ffff1b2224 */ /* 0x000fe200078e0041 */
[----:B---3--:R-:W-:Y:S02]  /*23f0*/  IADD3 R24, P5, R58, UR14, RZ ;  /* 0x0000000e3a187c10 */ /* 0x008fe4000ffbe0ff */
[----:B------:R-:W-:Y:S02]  /*2400*/  IADD3.X R23, R63, UR5, RZ, P1, !PT ;  /* 0x000000053f177c10 */ /* 0x000fe40008ffe4ff */
[----:B------:R1:W-:Y:S03]  /*2410*/  @P2 STG.E desc[UR16][R26.64+0x20], R57 ;  /* 0x000020391a002986 */ /* 0x0003e6000c101910 */
[----:B------:R-:W-:Y:S06]  /*2420*/  @!P6 BRA `(.L_x_35) ;  /* 0x000000000004e947 */ /* 0x000fec0003800000 */
[----:B------:R3:W5:Y:S02]  /*2430*/  LDG.E.LTC128B R67, desc[UR16][R22.64] ;  /* 0x0000001016437981 */ /* 0x000764000c1e1920 */
.L_x_35:
[----:B------:R-:W-:Y:S05]  /*2440*/  BSYNC B1 ;  /* 0x0000000000017941 */ /* 0x000fea0003800000 */
.L_x_34:
[----:B------:R-:W-:Y:S01]  /*2450*/  ISETP.GT.AND P1, PT, R21, 0x9, PT ;  /* 0x000000091500780c */ /* 0x000fe20003f24270 */
[----:B-1---5:R-:W-:Y:S01]  /*2460*/  IMAD R26, R67, R6, RZ ;  /* 0x00000006431a7224 */ /* 0x022fe200078e02ff */
[----:B------:R-:W-:Y:S01]  /*2470*/  IADD3.X R25, R59, UR7, RZ, P5, !PT ;  /* 0x000000073b197c10 */ /* 0x000fe2000affe4ff */
[----:B------:R-:W-:Y:S01]  /*2480*/  BSSY B1, `(.L_x_36) ;  /* 0x0000009000017945 */ /* 0x000fe20003800000 */
[----:B------:R-:W-:Y:S01]  /*2490*/  ISETP.GT.AND P2, PT, R20, RZ, P1 ;  /* 0x000000ff1400720c */ /* 0x000fe20000f44270 */
[----:B------:R-:W-:Y:S01]  /*24a0*/  IMAD R57, R28, R3, R26 ;  /* 0x000000031c397224 */ /* 0x000fe200078e021a */
[----:B------:R-:W-:-:S04]  /*24b0*/  IADD3 R56, P5, R64, UR14, RZ ;  /* 0x0000000e40387c10 */ /* 0x000fc8000ffbe0ff */
[----:B------:R1:W-:Y:S01]  /*24c0*/  @P6 STG.E desc[UR16][R24.64], R57 ;  /* 0x0000003918006986 */ /* 0x0003e2000c101910 */
[----:B------:R-:W-:-:S04]  /*24d0*/  IADD3 R26, P6, R60, UR6, RZ ;  /* 0x000000063c1a7c10 */ /* 0x000fc8000ffde0ff */
[----:B------:R-:W-:Y:S02]  /*24e0*/  IADD3.X R27, R61, UR5, RZ, P6, !PT ;  /* 0x000000053d1b7c10 */ /* 0x000fe4000b7fe4ff */
[----:B------:R-:W-:Y:S07]  /*24f0*/  @!P2 BRA `(.L_x_37) ;  /* 0x000000000004a947 */ /* 0x000fee0003800000 */
[----:B------:R4:W5:Y:S02]  /*2500*/  LDG.E.LTC128B R67, desc[UR16][R26.64] ;  /* 0x000000101a437981 */ /* 0x000964000c1e1920 */
.L_x_37:
[----:B------:R-:W-:Y:S05]  /*2510*/  BSYNC B1 ;  /* 0x0000000000017941 */ /* 0x000fea0003800000 */
.L_x_36:
[----:B-----5:R-:W-:Y:S01]  /*2520*/  IMAD R28, R67, R6, RZ ;  /* 0x00000006431c7224 */ /* 0x020fe200078e02ff */
[----:B-1----:R-:W-:Y:S01]  /*2530*/  IADD3.X R57, R65, UR7, RZ, P5, !PT ;  /* 0x0000000741397c10 */ /* 0x002fe2000affe4ff */
[----:B------:R-:W-:Y:S01]  /*2540*/  BSSY B1, `(.L_x_38) ;  /* 0x0000008000017945 */ /* 0x000fe20003800000 */
[----:B------:R-:W-:Y:S01]  /*2550*/  ISETP.GT.AND P3, PT, R20, 0x8, P3 ;  /* 0x000000081400780c */ /* 0x000fe20001f64270 */
[----:B--2---:R-:W-:Y:S01]  /*2560*/  IMAD R69, R29, R3, R28 ;  /* 0x000000031d457224 */ /* 0x004fe200078e021c */
[----:B------:R-:W-:-:S04]  /*2570*/  IADD3 R28, P5, R62, UR20, RZ ;  /* 0x000000143e1c7c10 */ /* 0x000fc8000ffbe0ff */
[----:B------:R1:W-:Y:S01]  /*2580*/  @P2 STG.E desc[UR16][R56.64], R69 ;  /* 0x0000004538002986 */ /* 0x0003e2000c101910 */
[----:B------:R-:W-:-:S06]  /*2590*/  IADD3.X R29, R63, UR21, RZ, P5, !PT ;  /* 0x000000153f1d7c10 */ /* 0x000fcc000affe4ff */
[----:B------:R-:W-:Y:S05]  /*25a0*/  @!P3 BRA `(.L_x_39) ;  /* 0x000000000004b947 */ /* 0x000fea0003800000 */
[----:B------:R2:W5:Y:S02]  /*25b0*/  LDG.E.LTC128B R67, desc[UR16][R28.64] ;  /* 0x000000101c437981 */ /* 0x000564000c1e1920 */
.L_x_39:
[----:B------:R-:W-:Y:S05]  /*25c0*/  BSYNC B1 ;  /* 0x0000000000017941 */ /* 0x000fea0003800000 */
.L_x_38:
[----:B--2--5:R-:W-:Y:S01]  /*25d0*/  IMAD R29, R67, R6, RZ ;  /* 0x00000006431d7224 */ /* 0x024fe200078e02ff */
[----:B------:R-:W-:Y:S01]  /*25e0*/  IADD3 R28, P5, R58, UR18, RZ ;  /* 0x000000123a1c7c10 */ /* 0x000fe2000ffbe0ff */
[----:B------:R-:W-:Y:S01]  /*25f0*/  BSSY B1, `(.L_x_40) ;  /* 0x000000b000017945 */ /* 0x000fe20003800000 */
[----:B------:R-:W-:Y:S01]  /*2600*/  ISETP.GT.AND P1, PT, R20, 0x8, P1 ;  /* 0x000000081400780c */ /* 0x000fe20000f24270 */
[----:B------:R-:W-:Y:S01]  /*2610*/  IMAD R63, R30, R3, R29 ;  /* 0x000000031e3f7224 */ /* 0x000fe200078e021d */
[----:B------:R-:W-:Y:S02]  /*2620*/  IADD3.X R29, R59, UR19, RZ, P5, !PT ;  /* 0x000000133b1d7c10 */ /* 0x000fe4000affe4ff */
[----:B------:R-:W-:Y:S02]  /*2630*/  IADD3 R58, P6, R60, UR20, RZ ;  /* 0x000000143c3a7c10 */ /* 0x000fe4000ffde0ff */
[----:B------:R-:W-:Y:S01]  /*2640*/  ISETP.GT.AND P2, PT, R21, 0x10, PT ;  /* 0x000000101500780c */ /* 0x000fe20003f44270 */
[----:B------:R2:W-:Y:S01]  /*2650*/  @P3 STG.E desc[UR16][R28.64], R63 ;  /* 0x0000003f1c003986 */ /* 0x0005e2000c101910 */
[----:B------:R-:W-:-:S02]  /*2660*/  IADD3 R62, P5, R64, UR18, RZ ;  /* 0x00000012403e7c10 */ /* 0x000fc4000ffbe0ff */
[----:B------:R-:W-:-:S03]  /*2670*/  IADD3.X R59, R61, UR21, RZ, P6, !PT ;  /* 0x000000153d3b7c10 */ /* 0x000fc6000b7fe4ff */
[----:B------:R-:W-:Y:S08]  /*2680*/  @!P1 BRA `(.L_x_41) ;  /* 0x0000000000049947 */ /* 0x000ff00003800000 */
[----:B------:R0:W5:Y:S02]  /*2690*/  LDG.E.LTC128B R67, desc[UR16][R58.64] ;  /* 0x000000103a437981 */ /* 0x000164000c1e1920 */
.L_x_41:
[----:B------:R-:W-:Y:S05]  /*26a0*/  BSYNC B1 ;  /* 0x0000000000017941 */ /* 0x000fea0003800000 */
.L_x_40:
[----:B--2--5:R-:W-:Y:S01]  /*26b0*/  IMAD R28, R67, R6, RZ ;  /* 0x00000006431c7224 */ /* 0x024fe200078e02ff */
[----:B------:R-:W-:Y:S01]  /*26c0*/  IADD3.X R63, R65, UR19, RZ, P5, !PT ;  /* 0x00000013413f7c10 */ /* 0x000fe2000affe4ff */
[----:B------:R-:W-:Y:S01]  /*26d0*/  BSSY B1, `(.L_x_42) ;  /* 0x0000009000017945 */ /* 0x000fe20003800000 */
[----:B------:R-:W-:Y:S01]  /*26e0*/  ISETP.GT.AND P3, PT, R20, RZ, P2 ;  /* 0x000000ff1400720c */ /* 0x000fe20001764270 */
[----:B------:R-:W-:Y:S01]  /*26f0*/  IMAD R31, R31, R3, R28 ;  /* 0x000000031f1f7224 */ /* 0x000fe200078e021c */
[----:B------:R-:W-:Y:S02]  /*2700*/  IADD3 R28, P6, R22, UR6, RZ ;  /* 0x00000006161c7c10 */ /* 0x000fe4000ffde0ff */
[----:B------:R-:W-:Y:S02]  /*2710*/  IADD3 R30, P5, R24, UR14, RZ ;  /* 0x0000000e181e7c10 */ /* 0x000fe4000ffbe0ff */
[----:B------:R2:W-:Y:S01]  /*2720*/  @P1 STG.E desc[UR16][R62.64], R31 ;  /* 0x0000001f3e001986 */ /* 0x0005e2000c101910 */
[----:B------:R-:W-:-:S06]  /*2730*/  IADD3.X R29, R23, UR5, RZ, P6, !PT ;  /* 0x00000005171d7c10 */ /* 0x000fcc000b7fe4ff */
[----:B------:R-:W-:Y:S05]  /*2740*/  @!P3 BRA `(.L_x_43) ;  /* 0x000000000004b947 */ /* 0x000fea0003800000 */
[----:B------:R0:W5:Y:S02]  /*2750*/  LDG.E.LTC128B R67, desc[UR16][R28.64] ;  /* 0x000000101c437981 */ /* 0x000164000c1e1920 */
.L_x_43:
[----:B------:R-:W-:Y:S05]  /*2760*/  BSYNC B1 ;  /* 0x0000000000017941 */ /* 0x000fea0003800000 */
.L_x_42:
[----:B------:R-:W-:Y:S01]  /*2770*/  ISETP.GT.AND P1, PT, R21, 0x11, PT ;  /* 0x000000111500780c */ /* 0x000fe20003f24270 */
[----:B0----5:R-:W-:Y:S01]  /*2780*/  IMAD R58, R67, R6, RZ ;  /* 0x00000006433a7224 */ /* 0x021fe200078e02ff */
[----:B--2---:R-:W-:Y:S01]  /*2790*/  IADD3.X R31, R25, UR7, RZ, P5, !PT ;  /* 0x00000007191f7c10 */ /* 0x004fe2000affe4ff */
        /* <DEDUP_REMOVED lines=9> */
.L_x_45:
[----:B------:R-:W-:Y:S05]  /*2830*/  BSYNC B1 ;  /* 0x0000000000017941 */ /* 0x000fea0003800000 */
.L_x_44:
[----:B-----5:R-:W-:Y:S01]  /*2840*/  IMAD R32, R67, R6, RZ ;  /* 0x0000000643207224 */ /* 0x020fe200078e02ff */
[----:B0-----:R-:W-:Y:S01]  /*2850*/  IADD3.X R61, R57, UR7, RZ, P6, !PT ;  /* 0x00000007393d7c10 */ /* 0x001fe2000b7fe4ff */
[----:B------:R-:W-:Y:S01]  /*2860*/  BSSY B1, `(.L_x_46) ;  /* 0x0000008000017945 */ /* 0x000fe20003800000 */
[----:B------:R-:W-:Y:S01]  /*2870*/  ISETP.GT.AND P3, PT, R20, 0x8, P2 ;  /* 0x000000081400780c */ /* 0x000fe20001764270 */
[----:B------:R-:W-:Y:S01]  /*2880*/  IMAD R33, R33, R3, R32 ;  /* 0x0000000321217224 */ /* 0x000fe200078e0220 */
[----:B---3--:R-:W-:-:S04]  /*2890*/  IADD3 R22, P2, R22, UR20, RZ ;  /* 0x0000001416167c10 */ /* 0x008fc8000ff5e0ff */
[----:B------:R0:W-:Y:S01]  /*28a0*/  @P5 STG.E desc[UR16][R60.64], R33 ;  /* 0x000000213c005986 */ /* 0x0001e2000c101910 */
[----:B------:R-:W-:-:S06]  /*28b0*/  IADD3.X R23, R23, UR21, RZ, P2, !PT ;  /* 0x0000001517177c10 */ /* 0x000fcc00097fe4ff */
[----:B------:R-:W-:Y:S05]  /*28c0*/  @!P3 BRA `(.L_x_47) ;  /* 0x000000000004b947 */ /* 0x000fea0003800000 */
[----:B------:R3:W5:Y:S02]  /*28d0*/  LDG.E.LTC128B R67, desc[UR16][R22.64] ;  /* 0x0000001016437981 */ /* 0x000764000c1e1920 */
.L_x_47:
[----:B------:R-:W-:Y:S05]  /*28e0*/  BSYNC B1 ;  /* 0x0000000000017941 */ /* 0x000fea0003800000 */
.L_x_46:
[----:B---3-5:R-:W-:Y:S01]  /*28f0*/  IMAD R23, R67, R6, RZ ;  /* 0x0000000643177224 */ /* 0x028fe200078e02ff */
[----:B------:R-:W-:Y:S01]  /*2900*/  IADD3 R22, P5, R24, UR18, RZ ;  /* 0x0000001218167c10 */ /* 0x000fe2000ffbe0ff */
[----:B------:R-:W-:Y:S01]  /*2910*/  BSSY B1, `(.L_x_48) ;  /* 0x000000b000017945 */ /* 0x000fe20003800000 */
[----:B------:R-:W-:Y:S01]  /*2920*/  ISETP.GT.AND P1, PT, R20, 0x8, P1 ;  /* 0x000000081400780c */ /* 0x000fe20000f24270 */
[----:B0-----:R-:W-:Y:S01]  /*2930*/  IMAD R33, R34, R3, R23 ;  /* 0x0000000322217224 */ /* 0x001fe200078e0217 */
        /* <DEDUP_REMOVED lines=8> */
.L_x_49:
[----:B------:R-:W-:Y:S05]  /*29c0*/  BSYNC B1 ;  /* 0x0000000000017941 */ /* 0x000fea0003800000 */
.L_x_48:
[----:B0----5:R-:W-:Y:S01]  /*29d0*/  IMAD R22, R67, R6, RZ ;  /* 0x0000000643167224 */ /* 0x021fe200078e02ff */
[----:B------:R-:W-:Y:S01]  /*29e0*/  IADD3.X R33, R57, UR19, RZ, P5, !PT ;  /* 0x0000001339217c10 */ /* 0x000fe2000affe4ff */
[----:B------:R-:W-:Y:S01]  /*29f0*/  BSSY B1, `(.L_x_50) ;  /* 0x0000009000017945 */ /* 0x000fe20003800000 */
[----:B------:R-:W-:Y:S01]  /*2a00*/  ISETP.GT.AND P3, PT, R20, RZ, P2 ;  /* 0x000000ff1400720c */ /* 0x000fe20001764270 */
[----:B------:R-:W-:Y:S01]  /*2a10*/  IMAD R35, R35, R3, R22 ;  /* 0x0000000323237224 */ /* 0x000fe200078e0216 */
[----:B------:R-:W-:Y:S02]  /*2a20*/  IADD3 R22, P6, R28, UR6, RZ ;  /* 0x000000061c167c10 */ /* 0x000fe4000ffde0ff */
[----:B---3--:R-:W-:Y:S02]  /*2a30*/  IADD3 R24, P5, R30, UR14, RZ ;  /* 0x0000000e1e187c10 */ /* 0x008fe4000ffbe0ff */
[----:B------:R0:W-:Y:S01]  /*2a40*/  @P1 STG.E desc[UR16][R32.64], R35 ;  /* 0x0000002320001986 */ /* 0x0001e2000c101910 */
[----:B------:R-:W-:-:S06]  /*2a50*/  IADD3.X R23, R29, UR5, RZ, P6, !PT ;  /* 0x000000051d177c10 */ /* 0x000fcc000b7fe4ff */
[----:B------:R-:W-:Y:S05]  /*2a60*/  @!P3 BRA `(.L_x_51) ;  /* 0x000000000004b947 */ /* 0x000fea0003800000 */
[----:B------:R3:W5:Y:S02]  /*2a70*/  LDG.E.LTC128B R67, desc[UR16][R22.64] ;  /* 0x0000001016437981 */ /* 0x000764000c1e1920 */
.L_x_51:
[----:B------:R-:W-:Y:S05]  /*2a80*/  BSYNC B1 ;  /* 0x0000000000017941 */ /* 0x000fea0003800000 */
.L_x_50:
[----:B------:R-:W-:Y:S01]  /*2a90*/  ISETP.GT.AND P1, PT, R21, 0x19, PT ;  /* 0x000000191500780c */ /* 0x000fe20003f24270 */
[----:B----45:R-:W-:Y:S01]  /*2aa0*/  IMAD R26, R67, R6, RZ ;  /* 0x00000006431a7224 */ /* 0x030fe200078e02ff */
[----:B------:R-:W-:Y:S01]  /*2ab0*/  IADD3.X R25, R31, UR7, RZ, P5, !PT ;  /* 0x000000071f197c10 */ /* 0x000fe2000affe4ff */
[----:B------:R-:W-:Y:S01]  /*2ac0*/  BSSY B1, `(.L_x_52) ;  /* 0x0000009000017945 */ /* 0x000fe20003800000 */
[----:B------:R-:W-:Y:S01]  /*2ad0*/  ISETP.GT.AND P5, PT, R20, RZ, P1 ;  /* 0x000000ff1400720c */ /* 0x000fe20000fa4270 */
[----:B0-----:R-:W-:Y:S01]  /*2ae0*/  IMAD R33, R36, R3, R26 ;  /* 0x0000000324217224 */ /* 0x001fe200078e021a */
[----:B------:R-:W-:-:S04]  /*2af0*/  IADD3 R32, P6, R60, UR14, RZ ;  /* 0x0000000e3c207c10 */ /* 0x000fc8000ffde0ff */
[----:B------:R0:W-:Y:S01]  /*2b00*/  @P3 STG.E desc[UR16][R24.64], R33 ;  /* 0x0000002118003986 */ /* 0x0001e2000c101910 */
[----:B------:R-:W-:-:S04]  /*2b10*/  IADD3 R26, P3, R58, UR6, RZ ;  /* 0x000000063a1a7c10 */ /* 0x000fc8000ff7e0ff */
[----:B------:R-:W-:Y:S02]  /*2b20*/  IADD3.X R27, R59, UR5, RZ, P3, !PT ;  /* 0x000000053b1b7c10 */ /* 0x000fe40009ffe4ff */
[----:B------:R-:W-:Y:S07]  /*2b30*/  @!P5 BRA `(.L_x_53) ;  /* 0x000000000004d947 */ /* 0x000fee0003800000 */
[----:B------:R4:W5:Y:S02]  /*2b40*/  LDG.E.LTC128B R67, desc[UR16][R26.64] ;  /* 0x000000101a437981 */ /* 0x000964000c1e1920 */
.L_x_53:
[----:B------:R-:W-:Y:S05]  /*2b50*/  BSYNC B1 ;  /* 0x0000000000017941 */ /* 0x000fea0003800000 */
.L_x_52:
[----:B-----5:R-:W-:Y:S01]  /*2b60*/  IMAD R34, R67, R6, RZ ;  /* 0x0000000643227224 */ /* 0x020fe200078e02ff */
[----:B0-----:R-:W-:Y:S01]  /*2b70*/  IADD3.X R33, R61, UR7, RZ, P6, !PT ;  /* 0x000000073d217c10 */ /* 0x001fe2000b7fe4ff */
[----:B------:R-:W-:Y:S01]  /*2b80*/  BSSY B1, `(.L_x_54) ;  /* 0x0000008000017945 */ /* 0x000fe20003800000 */
[----:B------:R-:W-:Y:S01]  /*2b90*/  ISETP.GT.AND P3, PT, R20, 0x8, P2 ;  /* 0x000000081400780c */ /* 0x000fe20001764270 */
[----:B------:R-:W-:Y:S01]  /*2ba0*/  IMAD R37, R37, R3, R34 ;  /* 0x0000000325257224 */ /* 0x000fe200078e0222 */
[----:B------:R-:W-:-:S04]  /*2bb0*/  IADD3 R28, P2, R28, UR20, RZ ;  /* 0x000000141c1c7c10 */ /* 0x000fc8000ff5e0ff */
[----:B------:R0:W-:Y:S01]  /*2bc0*/  @P5 STG.E desc[UR16][R32.64], R37 ;  /* 0x0000002520005986 */ /* 0x0001e2000c101910 */
[----:B------:R-:W-:-:S06]  /*2bd0*/  IADD3.X R29, R29, UR21, RZ, P2, !PT ;  /* 0x000000151d1d7c10 */ /* 0x000fcc00097fe4ff */
[----:B------:R-:W-:Y:S05]  /*2be0*/  @!P3 BRA `(.L_x_55) ;  /* 0x000000000004b947 */ /* 0x000fea0003800000 */
[----:B------:R0:W5:Y:S02]  /*2bf0*/  LDG.E.LTC128B R67, desc[UR16][R28.64] ;  /* 0x000000101c437981 */ /* 0x000164000c1e1920 */
.L_x_55:
[----:B------:R-:W-:Y:S05]  /*2c00*/  BSYNC B1 ;  /* 0x0000000000017941 */ /* 0x000fea0003800000 */
.L_x_54:
[----:B0----5:R-:W-:Y:S01]  /*2c10*/  IMAD R29, R67, R6, RZ ;  /* 0x00000006431d7224 */ /* 0x021fe200078e02ff */
        /* <DEDUP_REMOVED lines=12> */
.L_x_57:
[----:B------:R-:W-:Y:S05]  /*2ce0*/  BSYNC B1 ;  /* 0x0000000000017941 */ /* 0x000fea0003800000 */
.L_x_56:
[----:B0----5:R-:W-:Y:S01]  /*2cf0*/  IMAD R28, R67, R6, RZ ;  /* 0x00000006431c7224 */ /* 0x021fe200078e02ff */
        /* <DEDUP_REMOVED lines=10> */
.L_x_59:
[----:B------:R-:W-:Y:S05]  /*2da0*/  BSYNC B1 ;  /* 0x0000000000017941 */ /* 0x000fea0003800000 */
.L_x_58:
[----:B------:R-:W-:Y:S01]  /*2db0*/  ISETP.GT.AND P1, PT, R21, 0x21, PT ;  /* 0x000000211500780c */ /* 0x000fe20003f24270 */
[----:B0----5:R-:W-:Y:S01]  /*2dc0*/  IMAD R34, R67, R6, RZ ;  /* 0x0000000643227224 */ /* 0x021fe200078e02ff */
        /* <DEDUP_REMOVED lines=10> */
.L_x_61:
[----:B------:R-:W-:Y:S05]  /*2e70*/  BSYNC B1 ;  /* 0x0000000000017941 */ /* 0x000fea0003800000 */
.L_x_60:
        /* <DEDUP_REMOVED lines=10> */
.L_x_63:
[----:B------:R-:W-:Y:S05]  /*2f20*/  BSYNC B1 ;  /* 0x0000000000017941 */ /* 0x000fea0003800000 */
.L_x_62:
[----:B---3-5:R-:W-:Y:S01]  /*2f30*/  IMAD R23, R67, R6, RZ ;  /* 0x0000000643177224 */ /* 0x028fe200078e02ff */
        /* <DEDUP_REMOVED lines=12> */
.L_x_65:
[----:B------:R-:W-:Y:S05]  /*3000*/  BSYNC B1 ;  /* 0x0000000000017941 */ /* 0x000fea0003800000 */
.L_x_64:
[----:B---3-5:R-:W-:Y:S01]  /*3010*/  IMAD R22, R67, R6, RZ ;  /* 0x0000000643167224 */ /* 0x028fe200078e02ff */
[----:B------:R-:W-:Y:S01]  /*3020*/  IADD3.X R39, R33, UR19, RZ, P5, !PT ;  /* 0x0000001321277c10 */ /* 0x000fe2000affe4ff */
[----:B------:R-:W-:Y:S01]  /*3030*/  BSSY B1, `(.L_x_66) ;  /* 0x0000009000017945 */ /* 0x000fe20003800000 */
[----:B------:R-:W-:Y:S01]  /*3040*/  ISETP.GT.AND P3, PT, R20, RZ, P2 ;  /* 0x000000ff1400720c */ /* 0x000fe20001764270 */
[----:B------:R-:W-:Y:S01]  /*3050*/  IMAD R43, R43, R3, R22 ;  /* 0x000000032b2b7224 */ /* 0x000fe200078e0216 */
[----:B------:R-:W-:Y:S02]  /*3060*/  IADD3 R22, P6, R28, UR6, RZ ;  /* 0x000000061c167c10 */ /* 0x000fe4000ffde0ff */
[----:B0-----:R-:W-:Y:S02]  /*3070*/  IADD3 R24, P5, R30, UR14, RZ ;  /* 0x0000000e1e187c10 */ /* 0x001fe4000ffbe0ff */
[----:B------:R0:W-:Y:S01]  /*3080*/  @P1 STG.E desc[UR16][R38.64], R43 ;  /* 0x0000002b26001986 */ /* 0x0001e2000c101910 */
[----:B------:R-:W-:-:S06]  /*3090*/  IADD3.X R23, R29, UR5, RZ, P6, !PT ;  /* 0x000000051d177c10 */ /* 0x000fcc000b7fe4ff */
[----:B------:R-:W-:Y:S05]  /*30a0*/  @!P3 BRA `(.L_x_67) ;  /* 0x000000000004b947 */ /* 0x000fea0003800000 */
[----:B------:R3:W5:Y:S02]  /*30b0*/  LDG.E.LTC128B R67, desc[UR16][R22.64] ;  /* 0x0000001016437981 */ /* 0x000764000c1e1920 */
.L_x_67:
[----:B------:R-:W-:Y:S05]  /*30c0*/  BSYNC B1 ;  /* 0x0000000000017941 */ /* 0x000fea0003800000 */
.L_x_66:
[----:B------:R-:W-:Y:S01]  /*30d0*/  ISETP.GT.AND P1, PT, R21, 0x29, PT ;  /* 0x000000291500780c */ /* 0x000fe20003f24270 */
[----:B----45:R-:W-:Y:S01]  /*30e0*/  IMAD R26, R67, R6, RZ ;  /* 0x00000006431a7224 */ /* 0x030fe200078e02ff */
        /* <DEDUP_REMOVED lines=10> */
.L_x_69:
[----:B------:R-:W-:Y:S05]  /*3190*/  BSYNC B1 ;  /* 0x0000000000017941 */ /* 0x000fea0003800000 */
.L_x_68:
[----:B0----5:R-:W-:Y:S01]  /*31a0*/  IMAD R38, R67, R6, RZ ;  /* 0x0000000643267224 */ /* 0x021fe200078e02ff */
[----:B----4-:R-:W-:Y:S01]  /*31b0*/  IADD3.X R33, R37, UR7, RZ, P6, !PT ;  /* 0x0000000725217c10 */ /* 0x010fe2000b7fe4ff */
        /* <DEDUP_REMOVED lines=8> */
.L_x_71:
[----:B------:R-:W-:Y:S05]  /*3240*/  BSYNC B1 ;  /* 0x0000000000017941 */ /* 0x000fea0003800000 */
.L_x_70:
[----:B----45:R-:W-:Y:S01]  /*3250*/  IMAD R29, R67, R6, RZ ;  /* 0x00000006431d7224 */ /* 0x030fe200078e02ff */
        /* <DEDUP_REMOVED lines=12> */
.L_x_73:
[----:B------:R-:W-:Y:S05]  /*3320*/  BSYNC B1 ;  /* 0x0000000000017941 */ /* 0x000fea0003800000 */
.L_x_72:
[----:B----45:R-:W-:Y:S01]  /*3330*/  IMAD R28, R67, R6, RZ ;  /* 0x00000006431c7224 */ /* 0x030fe200078e02ff */
        /* <DEDUP_REMOVED lines=10> */
.L_x_75:
[----:B------:R-:W-:Y:S05]  /*33e0*/  BSYNC B1 ;  /* 0x0000000000017941 */ /* 0x000fea0003800000 */
.L_x_74:
[----:B------:R-:W-:Y:S01]  /*33f0*/  ISETP.GT.AND P1, PT, R21, 0x31, PT ;  /* 0x000000311500780c */ /* 0x000fe20003f24270 */
[----:B-----5:R-:W-:Y:S01]  /*3400*/  IMAD R34, R67, R6, RZ ;  /* 0x0000000643227224 */ /* 0x020fe200078e02ff */
        /* <DEDUP_REMOVED lines=10> */
.L_x_77:
[----:B------:R-:W-:Y:S05]  /*34b0*/  BSYNC B1 ;  /* 0x0000000000017941 */ /* 0x000fea0003800000 */
.L_x_76:
[----:B0----5:R-:W-:Y:S01]  /*34c0*/  IMAD R38, R67, R6, RZ ;  /* 0x0000000643267224 */ /* 0x021fe200078e02ff */
[----:B------:R-:W-:Y:S01]  /*34d0*/  IADD3.X R37, R33, UR7, RZ, P5, !PT ;  /* 0x0000000721257c10 */ /* 0x000fe2000affe4ff */
[----:B------:R-:W-:Y:S01]  /*34e0*/  BSSY B1, `(.L_x_78) ;  /* 0x0000009000017945 */ /* 0x000fe20003800000 */
[----:B------:R-:W-:Y:S01]  /*34f0*/  ISETP.GT.AND P2, PT, R20, 0x8, P2 ;  /* 0x000000081400780c */ /* 0x000fe20001744270 */
[----:B------:R-:W-:Y:S01]  /*3500*/  IMAD R49, R49, R3, R38 ;  /* 0x0000000331317224 */ /* 0x000fe200078e0226 */
[----:B---3--:R-:W-:Y:S02]  /*3510*/  IADD3 R22, P5, R22, UR20, RZ ;  /* 0x0000001416167c10 */ /* 0x008fe4000ffbe0ff */
[----:B------:R-:W-:Y:S02]  /*3520*/  IADD3 R38, P6, R24, UR18, RZ ;  /* 0x0000001218267c10 */ /* 0x000fe4000ffde0ff */
[----:B------:R0:W-:Y:S01]  /*3530*/  @P3 STG.E desc[UR16][R36.64], R49 ;  /* 0x0000003124003986 */ /* 0x0001e2000c101910 */
[----:B------:R-:W-:-:S06]  /*3540*/  IADD3.X R23, R23, UR21, RZ, P5, !PT ;  /* 0x0000001517177c10 */ /* 0x000fcc000affe4ff */
[----:B------:R-:W-:Y:S05]  /*3550*/  @!P2 BRA `(.L_x_79) ;  /* 0x000000000004a947 */ /* 0x000fea0003800000 */
[----:B------:R3:W5:Y:S02]  /*3560*/  LDG.E.LTC128B R67, desc[UR16][R22.64] ;  /* 0x0000001016437981 */ /* 0x000764000c1e1920 */
.L_x_79:
[----:B------:R-:W-:Y:S05]  /*3570*/  BSYNC B1 ;  /* 0x0000000000017941 */ /* 0x000fea0003800000 */
.L_x_78:
[----:B------:R-:W-:Y:S01]  /*3580*/  ISETP.GT.AND P1, PT, R20, 0x8, P1 ;  /* 0x000000081400780c */ /* 0x000fe20000f24270 */
[----:B---3-5:R-:W-:Y:S01]  /*3590*/  IMAD R22, R67, R6, RZ ;  /* 0x0000000643167224 */ /* 0x028fe200078e02ff */
[----:B------:R-:W-:Y:S01]  /*35a0*/  IADD3.X R39, R25, UR19, RZ, P6, !PT ;  /* 0x0000001319277c10 */ /* 0x000fe2000b7fe4ff */
[----:B------:R-:W-:Y:S01]  /*35b0*/  BSSY B1, `(.L_x_80) ;  /* 0x000000a000017945 */ /* 0x000fe20003800000 */
[C---:B------:R-:W-:Y:S01]  /*35c0*/  ISETP.GT.AND P5, PT, R21.reuse, 0x38, PT ;  /* 0x000000381500780c */ /* 0x040fe20003fa4270 */
[----:B------:R-:W-:Y:S01]  /*35d0*/  IMAD R25, R50, R3, R22 ;  /* 0x0000000332197224 */ /* 0x000fe200078e0216 */
[----:B------:R-:W-:Y:S02]  /*35e0*/  ISETP.GT.AND P3, PT, R21, 0x39, PT ;  /* 0x000000391500780c */ /* 0x000fe40003f64270 */
[----:B------:R-:W-:Y:S02]  /*35f0*/  IADD3 R24, P6, R32, UR18, RZ ;  /* 0x0000001220187c10 */ /* 0x000fe4000ffde0ff */
[----:B------:R3:W-:Y:S01]  /*3600*/  @P2 STG.E desc[UR16][R38.64], R25 ;  /* 0x0000001926002986 */ /* 0x0007e2000c101910 */
[----:B------:R-:W-:-:S04]  /*3610*/  IADD3 R22, P2, R26, UR20, RZ ;  /* 0x000000141a167c10 */ /* 0x000fc8000ff5e0ff */
[----:B------:R-:W-:Y:S01]  /*3620*/  IADD3.X R23, R27, UR21, RZ, P2, !PT ;  /* 0x000000151b177c10 */ /* 0x000fe200097fe4ff */
[----:B------:R-:W-:Y:S08]  /*3630*/  @!P1 BRA `(.L_x_81) ;  /* 0x0000000000049947 */ /* 0x000ff00003800000 */
[----:B------:R0:W5:Y:S02]  /*3640*/  LDG.E.LTC128B R67, desc[UR16][R22.64] ;  /* 0x0000001016437981 */ /* 0x000164000c1e1920 */
.L_x_81:
[----:B------:R-:W-:Y:S05]  /*3650*/  BSYNC B1 ;  /* 0x0000000000017941 */ /* 0x000fea0003800000 */
.L_x_80:
[----:B0----5:R-:W-:Y:S01]  /*3660*/  IMAD R22, R67, R6, RZ ;  /* 0x0000000643167224 */ /* 0x021fe200078e02ff */
[----:B---3--:R-:W-:Y:S01]  /*3670*/  IADD3.X R25, R33, UR19, RZ, P6, !PT ;  /* 0x0000001321197c10 */ /* 0x008fe2000b7fe4ff */
[----:B------:R-:W-:Y:S01]  /*3680*/  BSSY B1, `(.L_x_82) ;  /* 0x0000009000017945 */ /* 0x000fe20003800000 */
[----:B------:R-:W-:Y:S01]  /*3690*/  ISETP.GT.AND P2, PT, R20, RZ, P5 ;  /* 0x000000ff1400720c */ /* 0x000fe20002f44270 */
[----:B------:R-:W-:Y:S01]  /*36a0*/  IMAD R51, R51, R3, R22 ;  /* 0x0000000333337224 */ /* 0x000fe200078e0216 */
[----:B------:R-:W-:-:S04]  /*36b0*/  IADD3 R26, P6, R30, UR14, RZ ;  /* 0x0000000e1e1a7c10 */ /* 0x000fc8000ffde0ff */
[----:B------:R0:W-:Y:S07]  /*36c0*/  @P1 STG.E desc[UR16][R24.64], R51 ;  /* 0x0000003318001986 */ /* 0x0001ee000c101910 */
[----:B------:R-:W-:Y:S05]  /*36d0*/  @!P2 BRA `(.L_x_83) ;  /* 0x00000000000ca947 */ /* 0x000fea0003800000 */
[----:B------:R-:W-:-:S04]  /*36e0*/  IADD3 R22, P1, R28, UR6, RZ ;  /* 0x000000061c167c10 */ /* 0x000fc8000ff3e0ff */
[----:B------:R-:W-:-:S05]  /*36f0*/  IADD3.X R23, R29, UR5, RZ, P1, !PT ;  /* 0x000000051d177c10 */ /* 0x000fca0008ffe4ff */
[----:B------:R3:W5:Y:S04]  /*3700*/  LDG.E.LTC128B R67, desc[UR16][R22.64] ;  /* 0x0000001016437981 */ /* 0x000768000c1e1920 */
.L_x_83:
[----:B------:R-:W-:Y:S05]  /*3710*/  BSYNC B1 ;  /* 0x0000000000017941 */ /* 0x000fea0003800000 */
.L_x_82:
[----:B-----5:R-:W-:Y:S01]  /*3720*/  IMAD R21, R67, R6, RZ ;  /* 0x0000000643157224 */ /* 0x020fe200078e02ff */
[----:B------:R-:W-:Y:S01]  /*3730*/  IADD3.X R27, R31, UR7, RZ, P6, !PT ;  /* 0x000000071f1b7c10 */ /* 0x000fe2000b7fe4ff */
[----:B------:R-:W-:Y:S01]  /*3740*/  BSSY B1, `(.L_x_84) ;  /* 0x0000009000017945 */ /* 0x000fe20003800000 */
[----:B------:R-:W-:Y:S01]  /*3750*/  ISETP.GT.AND P1, PT, R20, RZ, P3 ;  /* 0x000000ff1400720c */ /* 0x000fe20001f24270 */
[----:B------:R-:W-:Y:S01]  /*3760*/  IMAD R21, R52, R3, R21 ;  /* 0x0000000334157224 */ /* 0x000fe200078e0215 */
[----:B0-----:R-:W-:-:S04]  /*3770*/  IADD3 R24, P6, R36, UR14, RZ ;  /* 0x0000000e24187c10 */ /* 0x001fc8000ffde0ff */
[----:B------:R0:W-:Y:S07]  /*3780*/  @P2 STG.E desc[UR16][R26.64], R21 ;  /* 0x000000151a002986 */ /* 0x0001ee000c101910 */
[----:B------:R-:W-:Y:S05]  /*3790*/  @!P1 BRA `(.L_x_85) ;  /* 0x00000000000c9947 */ /* 0x000fea0003800000 */
[----:B---3--:R-:W-:-:S04]  /*37a0*/  IADD3 R22, P2, R34, UR6, RZ ;  /* 0x0000000622167c10 */ /* 0x008fc8000ff5e0ff */
[----:B------:R-:W-:-:S05]  /*37b0*/  IADD3.X R23, R35, UR5, RZ, P2, !PT ;  /* 0x0000000523177c10 */ /* 0x000fca00097fe4ff */
[----:B------:R3:W5:Y:S04]  /*37c0*/  LDG.E.LTC128B R67, desc[UR16][R22.64] ;  /* 0x0000001016437981 */ /* 0x000768000c1e1920 */
.L_x_85:
[----:B------:R-:W-:Y:S05]  /*37d0*/  BSYNC B1 ;  /* 0x0000000000017941 */ /* 0x000fea0003800000 */
.L_x_84:
[----:B---3-5:R-:W-:Y:S01]  /*37e0*/  IMAD R22, R67, R6, RZ ;  /* 0x0000000643167224 */ /* 0x028fe200078e02ff */
[----:B------:R-:W-:Y:S01]  /*37f0*/  IADD3.X R25, R37, UR7, RZ, P6, !PT ;  /* 0x0000000725197c10 */ /* 0x000fe2000b7fe4ff */
[----:B------:R-:W-:Y:S01]  /*3800*/  BSSY B1, `(.L_x_86) ;  /* 0x0000009000017945 */ /* 0x000fe20003800000 */
[----:B------:R-:W-:Y:S01]  /*3810*/  ISETP.GT.AND P5, PT, R20, 0x8, P5 ;  /* 0x000000081400780c */ /* 0x000fe20002fa4270 */
[----:B------:R-:W-:Y:S01]  /*3820*/  IMAD R53, R53, R3, R22 ;  /* 0x0000000335357224 */ /* 0x000fe200078e0216 */
[----:B------:R-:W-:Y:S02]  /*3830*/  IADD3 R22, P2, R28, UR20, RZ ;  /* 0x000000141c167c10 */ /* 0x000fe4000ff5e0ff */
[----:B0-----:R-:W-:Y:S02]  /*3840*/  IADD3 R26, P6, R30, UR18, RZ ;  /* 0x000000121e1a7c10 */ /* 0x001fe4000ffde0ff */
[----:B------:R0:W-:Y:S01]  /*3850*/  @P1 STG.E desc[UR16][R24.64], R53 ;  /* 0x0000003518001986 */ /* 0x0001e2000c101910 */
[----:B------:R-:W-:-:S06]  /*3860*/  IADD3.X R23, R29, UR21, RZ, P2, !PT ;  /* 0x000000151d177c10 */ /* 0x000fcc00097fe4ff */
[----:B------:R-:W-:Y:S05]  /*3870*/  @!P5 BRA `(.L_x_87) ;  /* 0x000000000004d947 */ /* 0x000fea0003800000 */
[----:B------:R3:W5:Y:S02]  /*3880*/  LDG.E.LTC128B R67, desc[UR16][R22.64] ;  /* 0x0000001016437981 */ /* 0x000764000c1e1920 */
.L_x_87:
[----:B------:R-:W-:Y:S05]  /*3890*/  BSYNC B1 ;  /* 0x0000000000017941 */ /* 0x000fea0003800000 */
.L_x_86:
[----:B-----5:R-:W-:Y:S01]  /*38a0*/  IMAD R21, R67, R6, RZ ;  /* 0x0000000643157224 */ /* 0x020fe200078e02ff */
[----:B------:R-:W-:Y:S01]  /*38b0*/  IADD3.X R27, R31, UR19, RZ, P6, !PT ;  /* 0x000000131f1b7c10 */ /* 0x000fe2000b7fe4ff */
[----:B------:R-:W-:Y:S01]  /*38c0*/  BSSY B1, `(.L_x_88) ;  /* 0x0000008000017945 */ /* 0x000fe20003800000 */
[----:B------:R-:W-:Y:S01]  /*38d0*/  ISETP.GT.AND P3, PT, R20, 0x8, P3 ;  /* 0x000000081400780c */ /* 0x000fe20001f64270 */
[----:B---3--:R-:W-:Y:S01]  /*38e0*/  IMAD R23, R54, R3, R21 ;  /* 0x0000000336177224 */ /* 0x008fe200078e0215 */
[----:B------:R-:W-:-:S04]  /*38f0*/  IADD3 R20, P1, R34, UR20, RZ ;  /* 0x0000001422147c10 */ /* 0x000fc8000ff3e0ff */
[----:B------:R3:W-:Y:S01]  /*3900*/  @P5 STG.E desc[UR16][R26.64], R23 ;  /* 0x000000171a005986 */ /* 0x0007e2000c101910 */
[----:B------:R-:W-:-:S06]  /*3910*/  IADD3.X R21, R35, UR21, RZ, P1, !PT ;  /* 0x0000001523157c10 */ /* 0x000fcc0008ffe4ff */
[----:B------:R-:W-:Y:S05]  /*3920*/  @!P3 BRA `(.L_x_89) ;  /* 0x000000000004b947 */ /* 0x000fea0003800000 */
[----:B------:R0:W5:Y:S02]  /*3930*/  LDG.E.LTC128B R67, desc[UR16][R20.64] ;  /* 0x0000001014437981 */ /* 0x000164000c1e1920 */
.L_x_89:
[----:B------:R-:W-:Y:S05]  /*3940*/  BSYNC B1 ;  /* 0x0000000000017941 */ /* 0x000fea0003800000 */
.L_x_88:
[----:B------:R-:W-:Y:S05]  /*3950*/  @!P3 BRA `(.L_x_90) ;  /* 0x0000000800c4b947 */ /* 0x000fea0003800000 */
[----:B0-----:R-:W-:Y:S01]  /*3960*/  IADD3 R20, P1, R36, UR18, RZ ;  /* 0x0000001224147c10 */ /* 0x001fe2000ff3e0ff */
[----:B-----5:R-:W-:-:S03]  /*3970*/  IMAD R22, R67, R6, RZ ;  /* 0x0000000643167224 */ /* 0x020fc600078e02ff */
[----:B------:R-:W-:Y:S01]  /*3980*/  IADD3.X R21, R37, UR19, RZ, P1, !PT ;  /* 0x0000001325157c10 */ /* 0x000fe20008ffe4ff */
[----:B------:R-:W-:-:S05]  /*3990*/  IMAD R55, R55, R3, R22 ;  /* 0x0000000337377224 */ /* 0x000fca00078e0216 */
[----:B------:R0:W-:Y:S01]  /*39a0*/  STG.E desc[UR16][R20.64], R55 ;  /* 0x0000003714007986 */ /* 0x0001e2000c101910 */
[----:B------:R-:W-:Y:S05]  /*39b0*/  BRA `(.L_x_90) ;  /* 0x0000000800ac7947 */ /* 0x000fea0003800000 */
.L_x_27:
[----:B------:R-:W-:Y:S01]  /*39c0*/  ISETP.GT.AND P2, PT, R21, 0x1, PT ;  /* 0x000000011500780c */ /* 0x000fe20003f44270 */
[----:B------:R-:W-:Y:S01]  /*39d0*/  ULDC.64 UR8, c[0x0][0x6c0] ;  /* 0x0001b00000087ab9 */ /* 0x000fe20000000a00 */
[----:B------:R-:W-:Y:S01]  /*39e0*/  ISETP.GT.AND P1, PT, R20, 0x8, P1 ;  /* 0x000000081400780c */ /* 0x000fe20000f24270 */
[-C--:B--2---:R-:W-:Y:S01]  /*39f0*/  IMAD R59, R24, R3.reuse, RZ ;  /* 0x00000003183b7224 */ /* 0x084fe200078e02ff */
[----:B------:R-:W-:Y:S01]  /*3a00*/  LEA R22, P6, R64, UR8, 0x2 ;  /* 0x0000000840167c11 */ /* 0x000fe2000f8c10ff */
[-C--:B------:R-:W-:Y:S01]  /*3a10*/  IMAD R61, R25, R3.reuse, RZ ;  /* 0x00000003193d7224 */ /* 0x080fe200078e02ff */
[----:B------:R-:W-:Y:S01]  /*3a20*/  ISETP.GT.AND P5, PT, R20, RZ, P2 ;  /* 0x000000ff1400720c */ /* 0x000fe200017a4270 */
[-C--:B------:R-:W-:Y:S01]  /*3a30*/  IMAD R63, R26, R3.reuse, RZ ;  /* 0x000000031a3f7224 */ /* 0x080fe200078e02ff */
[----:B------:R-:W-:Y:S01]  /*3a40*/  LEA.HI.X R23, R64, UR9, R77, 0x2, P6 ;  /* 0x0000000940177c11 */ /* 0x000fe2000b0f144d */
[-C--:B------:R-:W-:Y:S01]  /*3a50*/  IMAD R65, R27, R3.reuse, RZ ;  /* 0x000000031b417224 */ /* 0x080fe200078e02ff */
[----:B------:R-:W-:Y:S01]  /*3a60*/  LEA R56, P6, R78, R22, 0x2 ;  /* 0x000000164e387211 */ /* 0x000fe200078c10ff */
[----:B------:R-:W-:Y:S01]  /*3a70*/  IMAD R33, R33, R3, RZ ;  /* 0x0000000321217224 */ /* 0x000fe200078e02ff */
[----:B------:R-:W-:Y:S01]  /*3a80*/  ISETP.GT.AND P2, PT, R20, 0x8, P2 ;  /* 0x000000081400780c */ /* 0x000fe20001744270 */
[----:B------:R0:W-:Y:S01]  /*3a90*/  @P3 STG.E desc[UR16][R22.64], R59 ;  /* 0x0000003b16003986 */ /* 0x0001e2000c101910 */
[----:B------:R-:W-:Y:S01]  /*3aa0*/  LEA.HI.X R57, R78, R23, R79, 0x2, P6 ;  /* 0x000000174e397211 */ /* 0x000fe200030f144f */
[-C--:B------:R-:W-:Y:S01]  /*3ab0*/  IMAD R35, R35, R3.reuse, RZ ;  /* 0x0000000323237224 */ /* 0x080fe200078e02ff */
[----:B------:R-:W-:Y:S01]  /*3ac0*/  ISETP.GT.AND P3, PT, R21, 0x8, PT ;  /* 0x000000081500780c */ /* 0x000fe20003f64270 */
[-C--:B------:R-:W-:Y:S01]  /*3ad0*/  IMAD R37, R37, R3.reuse, RZ ;  /* 0x0000000325257224 */ /* 0x080fe200078e02ff */
[----:B------:R-:W-:Y:S01]  /*3ae0*/  IADD3 R24, P6, R22, UR14, RZ ;  /* 0x0000000e16187c10 */ /* 0x000fe2000ffde0ff */
[----:B------:R1:W-:Y:S01]  /*3af0*/  @P5 STG.E desc[UR16][R56.64], R61 ;  /* 0x0000003d38005986 */ /* 0x0003e2000c101910 */
[----:B------:R-:W-:Y:S01]  /*3b00*/  ISETP.GT.AND P5, PT, R20, RZ, P3 ;  /* 0x000000ff1400720c */ /* 0x000fe20001fa4270 */
[-C--:B------:R-:W-:Y:S01]  /*3b10*/  IMAD R39, R39, R3.reuse, RZ ;  /* 0x0000000327277224 */ /* 0x080fe200078e02ff */
[----:B------:R-:W-:Y:S01]  /*3b20*/  IADD3.X R25, R23, UR7, RZ, P6, !PT ;  /* 0x0000000717197c10 */ /* 0x000fe2000b7fe4ff */
[----:B------:R2:W-:Y:S01]  /*3b30*/  @P1 STG.E desc[UR16][R22.64+0x20], R63 ;  /* 0x0000203f16001986 */ /* 0x0005e2000c101910 */
[----:B------:R-:W-:Y:S01]  /*3b40*/  ISETP.GT.AND P1, PT, R21, 0x9, PT ;  /* 0x000000091500780c */ /* 0x000fe20003f24270 */
[-C--:B0-----:R-:W-:Y:S01]  /*3b50*/  IMAD R59, R28, R3.reuse, RZ ;  /* 0x000000031c3b7224 */ /* 0x081fe200078e02ff */
[----:B------:R-:W-:Y:S01]  /*3b60*/  IADD3 R26, P6, R56, UR14, RZ ;  /* 0x0000000e381a7c10 */ /* 0x000fe2000ffde0ff */
[----:B------:R0:W-:Y:S01]  /*3b70*/  @P2 STG.E desc[UR16][R56.64+0x20], R65 ;  /* 0x0000204138002986 */ /* 0x0001e2000c101910 */
[C---:B------:R-:W-:Y:S01]  /*3b80*/  ISETP.GT.AND P2, PT, R20.reuse, RZ, P1 ;  /* 0x000000ff1400720c */ /* 0x040fe20000f44270 */
[-C--:B------:R-:W-:Y:S01]  /*3b90*/  IMAD R41, R41, R3.reuse, RZ ;  /* 0x0000000329297224 */ /* 0x080fe200078e02ff */
[C---:B------:R-:W-:Y:S01]  /*3ba0*/  ISETP.GT.AND P3, PT, R20.reuse, 0x8, P3 ;  /* 0x000000081400780c */ /* 0x040fe20001f64270 */
[-C--:B-1----:R-:W-:Y:S01]  /*3bb0*/  IMAD R61, R29, R3.reuse, RZ ;  /* 0x000000031d3d7224 */ /* 0x082fe200078e02ff */
[----:B------:R-:W-:Y:S01]  /*3bc0*/  IADD3.X R27, R57, UR7, RZ, P6, !PT ;  /* 0x00000007391b7c10 */ /* 0x000fe2000b7fe4ff */
[----:B------:R1:W-:Y:S01]  /*3bd0*/  @P5 STG.E desc[UR16][R24.64], R59 ;  /* 0x0000003b18005986 */ /* 0x0003e2000c101910 */
[----:B------:R-:W-:Y:S01]  /*3be0*/  ISETP.GT.AND P1, PT, R20, 0x8, P1 ;  /* 0x000000081400780c */ /* 0x000fe20000f24270 */
[-C--:B--2---:R-:W-:Y:S01]  /*3bf0*/  IMAD R63, R30, R3.reuse, RZ ;  /* 0x000000031e3f7224 */ /* 0x084fe200078e02ff */
[----:B------:R-:W-:Y:S01]  /*3c00*/  IADD3 R22, P5, R22, UR18, RZ ;  /* 0x0000001216167c10 */ /* 0x000fe2000ffbe0ff */
[-C--:B------:R-:W-:Y:S01]  /*3c10*/  IMAD R43, R43, R3.reuse, RZ ;  /* 0x000000032b2b7224 */ /* 0x080fe200078e02ff */
[----:B------:R-:W-:Y:S01]  /*3c20*/  IADD3 R30, P6, R24, UR14, RZ ;  /* 0x0000000e181e7c10 */ /* 0x000fe2000ffde0ff */
[-C--:B0-----:R-:W-:Y:S01]  /*3c30*/  IMAD R65, R31, R3.reuse, RZ ;  /* 0x000000031f417224 */ /* 0x081fe200078e02ff */
[----:B------:R-:W-:Y:S01]  /*3c40*/  IADD3.X R23, R23, UR19, RZ, P5, !PT ;  /* 0x0000001317177c10 */ /* 0x000fe2000affe4ff */
[----:B------:R0:W-:Y:S01]  /*3c50*/  @P2 STG.E desc[UR16][R26.64], R61 ;  /* 0x0000003d1a002986 */ /* 0x0001e2000c101910 */
[----:B------:R-:W-:Y:S01]  /*3c60*/  IADD3 R28, P5, R56, UR18, RZ ;  /* 0x00000012381c7c10 */ /* 0x000fe2000ffbe0ff */
[-C--:B------:R-:W-:Y:S01]  /*3c70*/  IMAD R45, R45, R3.reuse, RZ ;  /* 0x000000032d2d7224 */ /* 0x080fe200078e02ff */
[----:B------:R-:W-:Y:S01]  /*3c80*/  ISETP.GT.AND P2, PT, R21, 0x10, PT ;  /* 0x000000101500780c */ /* 0x000fe20003f44270 */
[----:B------:R2:W-:Y:S01]  /*3c90*/  @P3 STG.E desc[UR16][R22.64], R63 ;  /* 0x0000003f16003986 */ /* 0x0005e2000c101910 */
[----:B------:R-:W-:Y:S01]  /*3ca0*/  IADD3.X R29, R57, UR19, RZ, P5, !PT ;  /* 0x00000013391d7c10 */ /* 0x000fe2000affe4ff */
[-C--:B-1----:R-:W-:Y:S01]  /*3cb0*/  IMAD R59, R32, R3.reuse, RZ ;  /* 0x00000003203b7224 */ /* 0x082fe200078e02ff */
[----:B------:R-:W-:Y:S01]  /*3cc0*/  ISETP.GT.AND P5, PT, R20, RZ, P2 ;  /* 0x000000ff1400720c */ /* 0x000fe200017a4270 */
[-C--:B------:R-:W-:Y:S01]  /*3cd0*/  IMAD R47, R47, R3.reuse, RZ ;  /* 0x000000032f2f7224 */ /* 0x080fe200078e02ff */
[----:B------:R-:W-:Y:S01]  /*3ce0*/  ISETP.GT.AND P3, PT, R21, 0x11, PT ;  /* 0x000000111500780c */ /* 0x000fe20003f64270 */
[----:B------:R-:W-:Y:S01]  /*3cf0*/  @P1 STG.E desc[UR16][R28.64], R65 ;  /* 0x000000411c001986 */ /* 0x000fe2000c101910 */
[----:B------:R-:W-:Y:S01]  /*3d00*/  IADD3.X R31, R25, UR7, RZ, P6, !PT ;  /* 0x00000007191f7c10 */ /* 0x000fe2000b7fe4ff */
[-C--:B0-----:R-:W-:Y:S01]  /*3d10*/  IMAD R61, R34, R3.reuse, RZ ;  /* 0x00000003223d7224 */ /* 0x081fe200078e02ff */
[----:B------:R-:W-:Y:S01]  /*3d20*/  ISETP.GT.AND P1, PT, R20, RZ, P3 ;  /* 0x000000ff1400720c */ /* 0x000fe20001f24270 */
[-C--:B------:R-:W-:Y:S01]  /*3d30*/  IMAD R49, R49, R3.reuse, RZ ;  /* 0x0000000331317224 */ /* 0x080fe200078e02ff */
[----:B------:R-:W-:Y:S01]  /*3d40*/  IADD3 R56, P6, R26, UR14, RZ ;  /* 0x0000000e1a387c10 */ /* 0x000fe2000ffde0ff */
[-C--:B------:R-:W-:Y:S01]  /*3d50*/  IMAD R51, R51, R3.reuse, RZ ;  /* 0x0000000333337224 */ /* 0x080fe200078e02ff */
[----:B------:R-:W-:Y:S01]  /*3d60*/  ISETP.GT.AND P2, PT, R20, 0x8, P2 ;  /* 0x000000081400780c */ /* 0x000fe20001744270 */
[-C--:B------:R-:W-:Y:S01]  /*3d70*/  IMAD R53, R53, R3.reuse, RZ ;  /* 0x0000000335357224 */ /* 0x080fe200078e02ff */
[----:B------:R-:W-:Y:S01]  /*3d80*/  IADD3.X R57, R27, UR7, RZ, P6, !PT ;  /* 0x000000071b397c10 */ /* 0x000fe2000b7fe4ff */
[----:B------:R-:W-:Y:S01]  /*3d90*/  @P5 STG.E desc[UR16][R30.64], R59 ;  /* 0x0000003b1e005986 */ /* 0x000fe2000c101910 */
[----:B--2---:R-:W-:Y:S01]  /*3da0*/  IADD3 R22, P5, R24, UR18, RZ ;  /* 0x0000001218167c10 */ /* 0x004fe2000ffbe0ff */
[----:B------:R-:W-:Y:S01]  /*3db0*/  IMAD R55, R55, R3, RZ ;  /* 0x0000000337377224 */ /* 0x000fe200078e02ff */
[----:B------:R-:W-:-:S02]  /*3dc0*/  ISETP.GT.AND P3, PT, R20, 0x8, P3 ;  /* 0x000000081400780c */ /* 0x000fc40001f64270 */
[----:B------:R-:W-:Y:S01]  /*3dd0*/  IADD3.X R23, R25, UR19, RZ, P5, !PT ;  /* 0x0000001319177c10 */ /* 0x000fe2000affe4ff */
[----:B------:R0:W-:Y:S01]  /*3de0*/  @P1 STG.E desc[UR16][R56.64], R33 ;  /* 0x0000002138001986 */ /* 0x0001e2000c101910 */
[----:B------:R-:W-:Y:S02]  /*3df0*/  IADD3 R24, P5, R26, UR18, RZ ;  /* 0x000000121a187c10 */ /* 0x000fe4000ffbe0ff */
[----:B------:R-:W-:Y:S01]  /*3e00*/  ISETP.GT.AND P1, PT, R21, 0x18, PT ;  /* 0x000000181500780c */ /* 0x000fe20003f24270 */
[----:B------:R-:W-:Y:S01]  /*3e10*/  @P2 STG.E desc[UR16][R22.64], R61 ;  /* 0x0000003d16002986 */ /* 0x000fe2000c101910 */
[----:B------:R-:W-:Y:S02]  /*3e20*/  IADD3.X R25, R27, UR19, RZ, P5, !PT ;  /* 0x000000131b197c10 */ /* 0x000fe4000affe4ff */
[----:B------:R-:W-:Y:S02]  /*3e30*/  ISETP.GT.AND P5, PT, R20, RZ, P1 ;  /* 0x000000ff1400720c */ /* 0x000fe40000fa4270 */
[----:B------:R-:W-:Y:S01]  /*3e40*/  ISETP.GT.AND P2, PT, R21, 0x19, PT ;  /* 0x000000191500780c */ /* 0x000fe20003f44270 */
[----:B------:R1:W-:Y:S01]  /*3e50*/  @P3 STG.E desc[UR16][R24.64], R35 ;  /* 0x0000002318003986 */ /* 0x0003e2000c101910 */
[----:B------:R-:W-:Y:S01]  /*3e60*/  IADD3 R26, P6, R30, UR14, RZ ;  /* 0x0000000e1e1a7c10 */ /* 0x000fe2000ffde0ff */
[----:B0-----:R-:W-:Y:S01]  /*3e70*/  IMAD R33, R36, R3, RZ ;  /* 0x0000000324217224 */ /* 0x001fe200078e02ff */
[----:B------:R-:W-:-:S02]  /*3e80*/  ISETP.GT.AND P3, PT, R20, RZ, P2 ;  /* 0x000000ff1400720c */ /* 0x000fc40001764270 */
[----:B------:R-:W-:Y:S02]  /*3e90*/  IADD3.X R27, R31, UR7, RZ, P6, !PT ;  /* 0x000000071f1b7c10 */ /* 0x000fe4000b7fe4ff */
[----:B------:R-:W-:Y:S02]  /*3ea0*/  IADD3 R28, P6, R56, UR14, RZ ;  /* 0x0000000e381c7c10 */ /* 0x000fe4000ffde0ff */
[----:B------:R-:W-:Y:S01]  /*3eb0*/  ISETP.GT.AND P1, PT, R20, 0x8, P1 ;  /* 0x000000081400780c */ /* 0x000fe20000f24270 */
[----:B------:R-:W-:Y:S01]  /*3ec0*/  @P5 STG.E desc[UR16][R26.64], R33 ;  /* 0x000000211a005986 */ /* 0x000fe2000c101910 */
[----:B------:R-:W-:Y:S01]  /*3ed0*/  IADD3.X R29, R57, UR7, RZ, P6, !PT ;  /* 0x00000007391d7c10 */ /* 0x000fe2000b7fe4ff */
[----:B-1----:R-:W-:Y:S01]  /*3ee0*/  IMAD R35, R38, R3, RZ ;  /* 0x0000000326237224 */ /* 0x002fe200078e02ff */
[----:B------:R-:W-:Y:S02]  /*3ef0*/  IADD3 R22, P5, R30, UR18, RZ ;  /* 0x000000121e167c10 */ /* 0x000fe4000ffbe0ff */
[----:B------:R-:W-:Y:S01]  /*3f00*/  ISETP.GT.AND P2, PT, R20, 0x8, P2 ;  /* 0x000000081400780c */ /* 0x000fe20001744270 */
[----:B------:R0:W-:Y:S01]  /*3f10*/  @P3 STG.E desc[UR16][R28.64], R37 ;  /* 0x000000251c003986 */ /* 0x0001e2000c101910 */
[----:B------:R-:W-:-:S02]  /*3f20*/  IADD3.X R23, R31, UR19, RZ, P5, !PT ;  /* 0x000000131f177c10 */ /* 0x000fc4000affe4ff */
[----:B------:R-:W-:Y:S02]  /*3f30*/  IADD3 R24, P5, R56, UR18, RZ ;  /* 0x0000001238187c10 */ /* 0x000fe4000ffbe0ff */
[----:B------:R-:W-:Y:S01]  /*3f40*/  ISETP.GT.AND P3, PT, R21, 0x20, PT ;  /* 0x000000201500780c */ /* 0x000fe20003f64270 */
[----:B------:R1:W-:Y:S01]  /*3f50*/  @P1 STG.E desc[UR16][R22.64], R35 ;  /* 0x0000002316001986 */ /* 0x0003e2000c101910 */
[----:B------:R-:W-:Y:S02]  /*3f60*/  IADD3.X R25, R57, UR19, RZ, P5, !PT ;  /* 0x0000001339197c10 */ /* 0x000fe4000affe4ff */
[----:B------:R-:W-:Y:S02]  /*3f70*/  ISETP.GT.AND P5, PT, R20, RZ, P3 ;  /* 0x000000ff1400720c */ /* 0x000fe40001fa4270 */
[----:B------:R-:W-:Y:S01]  /*3f80*/  ISETP.GT.AND P1, PT, R21, 0x21, PT ;  /* 0x000000211500780c */ /* 0x000fe20003f24270 */
[----:B------:R2:W-:Y:S01]  /*3f90*/  @P2 STG.E desc[UR16][R24.64], R39 ;  /* 0x0000002718002986 */ /* 0x0005e2000c101910 */
[----:B------:R-:W-:Y:S01]  /*3fa0*/  IADD3 R30, P6, R26, UR14, RZ ;  /* 0x0000000e1a1e7c10 */ /* 0x000fe2000ffde0ff */
[----:B0-----:R-:W-:Y:S01]  /*3fb0*/  IMAD R37, R40, R3, RZ ;  /* 0x0000000328257224 */ /* 0x001fe200078e02ff */
[----:B------:R-:W-:-:S02]  /*3fc0*/  ISETP.GT.AND P2, PT, R20, RZ, P1 ;  /* 0x000000ff1400720c */ /* 0x000fc40000f44270 */
[----:B------:R-:W-:Y:S01]  /*3fd0*/  IADD3.X R31, R27, UR7, RZ, P6, !PT ;  /* 0x000000071b1f7c10 */ /* 0x000fe2000b7fe4ff */
[----:B-1----:R-:W-:Y:S01]  /*3fe0*/  IMAD R35, R42, R3, RZ ;  /* 0x000000032a237224 */ /* 0x002fe200078e02ff */
[----:B------:R-:W-:Y:S02]  /*3ff0*/  IADD3 R32, P6, R28, UR14, RZ ;  /* 0x0000000e1c207c10 */ /* 0x000fe4000ffde0ff */
[----:B------:R-:W-:Y:S01]  /*4000*/  ISETP.GT.AND P3, PT, R20, 0x8, P3 ;  /* 0x000000081400780c */ /* 0x000fe20001f64270 */
[----:B------:R0:W-:Y:S01]  /*4010*/  @P5 STG.E desc[UR16][R30.64], R37 ;  /* 0x000000251e005986 */ /* 0x0001e2000c101910 */
[----:B------:R-:W-:Y:S02]  /*4020*/  IADD3.X R33, R29, UR7, RZ, P6, !PT ;  /* 0x000000071d217c10 */ /* 0x000fe4000b7fe4ff */
[----:B------:R-:W-:Y:S02]  /*4030*/  IADD3 R22, P5, R26, UR18, RZ ;  /* 0x000000121a167c10 */ /* 0x000fe4000ffbe0ff */
[----:B------:R-:W-:Y:S01]  /*4040*/  ISETP.GT.AND P1, PT, R20, 0x8, P1 ;  /* 0x000000081400780c */ /* 0x000fe20000f24270 */
[----:B------:R-:W-:Y:S01]  /*4050*/  @P2 STG.E desc[UR16][R32.64], R41 ;  /* 0x0000002920002986 */ /* 0x000fe2000c101910 */
[----:B------:R-:W-:-:S02]  /*4060*/  IADD3.X R23, R27, UR19, RZ, P5, !PT ;  /* 0x000000131b177c10 */ /* 0x000fc4000affe4ff */
[----:B--2---:R-:W-:Y:S02]  /*4070*/  IADD3 R24, P5, R28, UR18, RZ ;  /* 0x000000121c187c10 */ /* 0x004fe4000ffbe0ff */
[----:B------:R-:W-:Y:S01]  /*4080*/  ISETP.GT.AND P2, PT, R21, 0x28, PT ;  /* 0x000000281500780c */ /* 0x000fe20003f44270 */
[----:B------:R1:W-:Y:S01]  /*4090*/  @P3 STG.E desc[UR16][R22.64], R35 ;  /* 0x0000002316003986 */ /* 0x0003e2000c101910 */
[----:B------:R-:W-:Y:S01]  /*40a0*/  IADD3.X R25, R29, UR19, RZ, P5, !PT ;  /* 0x000000131d197c10 */ /* 0x000fe2000affe4ff */
[----:B0-----:R-:W-:Y:S01]  /*40b0*/  IMAD R37, R44, R3, RZ ;  /* 0x000000032c257224 */ /* 0x001fe200078e02ff */
[----:B------:R-:W-:Y:S02]  /*40c0*/  ISETP.GT.AND P5, PT, R20, RZ, P2 ;  /* 0x000000ff1400720c */ /* 0x000fe400017a4270 */
[----:B------:R-:W-:Y:S01]  /*40d0*/  ISETP.GT.AND P3, PT, R21, 0x29, PT ;  /* 0x000000291500780c */ /* 0x000fe20003f64270 */
[----:B------:R0:W-:Y:S01]  /*40e0*/  @P1 STG.E desc[UR16][R24.64], R43 ;  /* 0x0000002b18001986 */ /* 0x0001e2000c101910 */
[----:B------:R-:W-:-:S02]  /*40f0*/  IADD3 R26, P6, R30, UR14, RZ ;  /* 0x0000000e1e1a7c10 */ /* 0x000fc4000ffde0ff */
[----:B------:R-:W-:Y:S02]  /*4100*/  ISETP.GT.AND P1, PT, R20, RZ, P3 ;  /* 0x000000ff1400720c */ /* 0x000fe40001f24270 */
[----:B------:R-:W-:Y:S01]  /*4110*/  IADD3.X R27, R31, UR7, RZ, P6, !PT ;  /* 0x000000071f1b7c10 */ /* 0x000fe2000b7fe4ff */
[----:B-1----:R-:W-:Y:S01]  /*4120*/  IMAD R35, R46, R3, RZ ;  /* 0x000000032e237224 */ /* 0x002fe200078e02ff */
[----:B------:R-:W-:Y:S02]  /*4130*/  IADD3 R28, P6, R32, UR14, RZ ;  /* 0x0000000e201c7c10 */ /* 0x000fe4000ffde0ff */
[----:B------:R-:W-:Y:S01]  /*4140*/  ISETP.GT.AND P2, PT, R20, 0x8, P2 ;  /* 0x000000081400780c */ /* 0x000fe20001744270 */
[----:B------:R1:W-:Y:S01]  /*4150*/  @P5 STG.E desc[UR16][R26.64], R37 ;  /* 0x000000251a005986 */ /* 0x0003e2000c101910 */
[----:B------:R-:W-:Y:S02]  /*4160*/  IADD3 R22, P5, R30, UR18, RZ ;  /* 0x000000121e167c10 */ /* 0x000fe4000ffbe0ff */
[----:B------:R-:W-:-:S02]  /*4170*/  IADD3.X R29, R33, UR7, RZ, P6, !PT ;  /* 0x00000007211d7c10 */ /* 0x000fc4000b7fe4ff */
[----:B------:R-:W-:Y:S02]  /*4180*/  ISETP.GT.AND P3, PT, R20, 0x8, P3 ;  /* 0x000000081400780c */ /* 0x000fe40001f64270 */
[----:B------:R-:W-:Y:S01]  /*4190*/  IADD3.X R23, R31, UR19, RZ, P5, !PT ;  /* 0x000000131f177c10 */ /* 0x000fe2000affe4ff */
[----:B------:R-:W-:Y:S01]  /*41a0*/  @P1 STG.E desc[UR16][R28.64], R45 ;  /* 0x0000002d1c001986 */ /* 0x000fe2000c101910 */
[----:B0-----:R-:W-:Y:S02]  /*41b0*/  IADD3 R24, P5, R32, UR18, RZ ;  /* 0x0000001220187c10 */ /* 0x001fe4000ffbe0ff */
[----:B------:R-:W-:Y:S01]  /*41c0*/  ISETP.GT.AND P1, PT, R21, 0x30, PT ;  /* 0x000000301500780c */ /* 0x000fe20003f24270 */
[----:B------:R0:W-:Y:S01]  /*41d0*/  @P2 STG.E desc[UR16][R22.64], R35 ;  /* 0x0000002316002986 */ /* 0x0001e2000c101910 */
[----:B------:R-:W-:Y:S01]  /*41e0*/  IADD3.X R25, R33, UR19, RZ, P5, !PT ;  /* 0x0000001321197c10 */ /* 0x000fe2000affe4ff */
[----:B-1----:R-:W-:Y:S01]  /*41f0*/  IMAD R37, R48, R3, RZ ;  /* 0x0000000330257224 */ /* 0x002fe200078e02ff */
[----:B------:R-:W-:-:S02]  /*4200*/  ISETP.GT.AND P2, PT, R21, 0x31, PT ;  /* 0x000000311500780c */ /* 0x000fc40003f44270 */
[----:B------:R-:W-:Y:S01]  /*4210*/  ISETP.GT.AND P5, PT, R20, RZ, P1 ;  /* 0x000000ff1400720c */ /* 0x000fe20000fa4270 */
[----:B------:R1:W-:Y:S01]  /*4220*/  @P3 STG.E desc[UR16][R24.64], R47 ;  /* 0x0000002f18003986 */ /* 0x0003e2000c101910 */
[----:B------:R-:W-:Y:S02]  /*4230*/  IADD3 R30, P6, R26, UR14, RZ ;  /* 0x0000000e1a1e7c10 */ /* 0x000fe4000ffde0ff */
[----:B------:R-:W-:Y:S02]  /*4240*/  ISETP.GT.AND P3, PT, R20, RZ, P2 ;  /* 0x000000ff1400720c */ /* 0x000fe40001764270 */
[----:B------:R-:W-:Y:S01]  /*4250*/  IADD3.X R31, R27, UR7, RZ, P6, !PT ;  /* 0x000000071b1f7c10 */ /* 0x000fe2000b7fe4ff */
[----:B0-----:R-:W-:Y:S01]  /*4260*/  IMAD R35, R50, R3, RZ ;  /* 0x0000000332237224 */ /* 0x001fe200078e02ff */
[----:B------:R-:W-:Y:S02]  /*4270*/  IADD3 R32, P6, R28, UR14, RZ ;  /* 0x0000000e1c207c10 */ /* 0x000fe4000ffde0ff */
[----:B------:R-:W-:-:S02]  /*4280*/  ISETP.GT.AND P1, PT, R20, 0x8, P1 ;  /* 0x000000081400780c */ /* 0x000fc40000f24270 */
[----:B------:R-:W-:Y:S01]  /*4290*/  IADD3.X R33, R29, UR7, RZ, P6, !PT ;  /* 0x000000071d217c10 */ /* 0x000fe2000b7fe4ff */
[----:B------:R-:W-:Y:S01]  /*42a0*/  @P5 STG.E desc[UR16][R30.64], R37 ;  /* 0x000000251e005986 */ /* 0x000fe2000c101910 */
[----:B------:R-:W-:Y:S02]  /*42b0*/  ISETP.GT.AND P5, PT, R20, 0x8, P2 ;  /* 0x000000081400780c */ /* 0x000fe400017a4270 */
[----:B------:R-:W-:Y:S01]  /*42c0*/  IADD3 R22, P2, R26, UR18, RZ ;  /* 0x000000121a167c10 */ /* 0x000fe2000ff5e0ff */
[----:B------:R-:W-:Y:S01]  /*42d0*/  @P3 STG.E desc[UR16][R32.64], R49 ;  /* 0x0000003120003986 */ /* 0x000fe2000c101910 */
[----:B-1----:R-:W-:Y:S02]  /*42e0*/  IADD3 R24, P3, R28, UR18, RZ ;  /* 0x000000121c187c10 */ /* 0x002fe4000ff7e0ff */
[----:B------:R-:W-:Y:S02]  /*42f0*/  IADD3.X R23, R27, UR19, RZ, P2, !PT ;  /* 0x000000131b177c10 */ /* 0x000fe400097fe4ff */
[----:B------:R-:W-:-:S02]  /*4300*/  IADD3.X R25, R29, UR19, RZ, P3, !PT ;  /* 0x000000131d197c10 */ /* 0x000fc40009ffe4ff */
[C---:B------:R-:W-:Y:S01]  /*4310*/  ISETP.GT.AND P3, PT, R21.reuse, 0x38, PT ;  /* 0x000000381500780c */ /* 0x040fe20003f64270 */
[----:B------:R0:W-:Y:S01]  /*4320*/  @P1 STG.E desc[UR16][R22.64], R35 ;  /* 0x0000002316001986 */ /* 0x0001e2000c101910 */
[----:B------:R-:W-:Y:S02]  /*4330*/  IADD3 R26, P6, R30, UR14, RZ ;  /* 0x0000000e1e1a7c10 */ /* 0x000fe4000ffde0ff */
[----:B------:R-:W-:Y:S01]  /*4340*/  ISETP.GT.AND P2, PT, R21, 0x39, PT ;  /* 0x000000391500780c */ /* 0x000fe20003f44270 */
[----:B------:R1:W-:Y:S01]  /*4350*/  @P5 STG.E desc[UR16][R24.64], R51 ;  /* 0x0000003318005986 */ /* 0x0003e2000c101910 */
[----:B------:R-:W-:Y:S02]  /*4360*/  IADD3 R28, P1, R32, UR14, RZ ;  /* 0x0000000e201c7c10 */ /* 0x000fe4000ff3e0ff */
[----:B------:R-:W-:Y:S02]  /*4370*/  ISETP.GT.AND P5, PT, R20, RZ, P3 ;  /* 0x000000ff1400720c */ /* 0x000fe40001fa4270 */
[----:B------:R-:W-:-:S02]  /*4380*/  IADD3.X R27, R31, UR7, RZ, P6, !PT ;  /* 0x000000071f1b7c10 */ /* 0x000fc4000b7fe4ff */
[----:B------:R-:W-:Y:S01]  /*4390*/  ISETP.GT.AND P6, PT, R20, RZ, P2 ;  /* 0x000000ff1400720c */ /* 0x000fe200017c4270 */
[-C--:B0-----:R-:W-:Y:S01]  /*43a0*/  IMAD R23, R52, R3.reuse, RZ ;  /* 0x0000000334177224 */ /* 0x081fe200078e02ff */
[----:B------:R-:W-:Y:S02]  /*43b0*/  IADD3.X R29, R33, UR7, RZ, P1, !PT ;  /* 0x00000007211d7c10 */ /* 0x000fe40008ffe4ff */
[----:B------:R-:W-:Y:S01]  /*43c0*/  ISETP.GT.AND P3, PT, R20, 0x8, P3 ;  /* 0x000000081400780c */ /* 0x000fe20001f64270 */
[----:B-1----:R-:W-:Y:S01]  /*43d0*/  IMAD R25, R54, R3, RZ ;  /* 0x0000000336197224 */ /* 0x002fe200078e02ff */
[----:B------:R-:W-:Y:S02]  /*43e0*/  IADD3 R30, P1, R30, UR18, RZ ;  /* 0x000000121e1e7c10 */ /* 0x000fe4000ff3e0ff */
[----:B------:R-:W-:Y:S01]  /*43f0*/  ISETP.GT.AND P2, PT, R20, 0x8, P2 ;  /* 0x000000081400780c */ /* 0x000fe20001744270 */
[----:B------:R0:W-:Y:S01]  /*4400*/  @P5 STG.E desc[UR16][R26.64], R23 ;  /* 0x000000171a005986 */ /* 0x0001e2000c101910 */
[----:B------:R-:W-:-:S02]  /*4410*/  IADD3.X R31, R31, UR19, RZ, P1, !PT ;  /* 0x000000131f1f7c10 */ /* 0x000fc40008ffe4ff */
[----:B------:R-:W-:Y:S01]  /*4420*/  IADD3 R20, P1, R32, UR18, RZ ;  /* 0x0000001220147c10 */ /* 0x000fe2000ff3e0ff */
[----:B------:R0:W-:Y:S03]  /*4430*/  @P6 STG.E desc[UR16][R28.64], R53 ;  /* 0x000000351c006986 */ /* 0x0001e6000c101910 */
[----:B------:R-:W-:Y:S01]  /*4440*/  IADD3.X R21, R33, UR19, RZ, P1, !PT ;  /* 0x0000001321157c10 */ /* 0x000fe20008ffe4ff */
[----:B------:R0:W-:Y:S04]  /*4450*/  @P3 STG.E desc[UR16][R30.64], R25 ;  /* 0x000000191e003986 */ /* 0x0001e8000c101910 */
[----:B------:R0:W-:Y:S04]  /*4460*/  @P2 STG.E desc[UR16][R20.64], R55 ;  /* 0x0000003714002986 */ /* 0x0001e8000c101910 */
.L_x_90:
[----:B------:R-:W-:Y:S05]  /*4470*/  BSYNC B0 ;  /* 0x0000000000007941 */ /* 0x000fea0003800000 */
.L_x_26:
[----:B------:R-:W-:Y:S01]  /*4480*/  IADD3 R4, P1, R4, UR34, RZ ;  /* 0x0000002204047c10 */ /* 0x000fe2000ff3e0ff */
[----:B------:R-:W-:Y:S01]  /*4490*/  ULDC.64 UR8, c[0x0][0x750] ;  /* 0x0001d40000087ab9 */ /* 0x000fe20000000a00 */
[----:B0-----:R-:W-:Y:S01]  /*44a0*/  PRMT R20, RZ, 0x7610, R20 ;  /* 0x00007610ff147816 */ /* 0x001fe20000000014 */
[----:B------:R-:W-:Y:S01]  /*44b0*/  IMAD.MOV.U32 R60, RZ, RZ, -0x1 ;  /* 0xffffffffff3c7424 */ /* 0x000fe200078e00ff */
[----:B------:R-:W-:Y:S01]  /*44c0*/  IADD3.X R5, R5, UR4, RZ, P1, !PT ;  /* 0x0000000405057c10 */ /* 0x000fe20008ffe4ff */
[----:B------:R-:W-:Y:S01]  /*44d0*/  IMAD.MOV.U32 R22, RZ, RZ, -0x1 ;  /* 0xffffffffff167424 */ /* 0x000fe200078e00ff */
[----:B------:R-:W-:-:S04]  /*44e0*/  ISETP.GE.U32.AND P1, PT, R4, UR8, PT ;  /* 0x0000000804007c0c */ /* 0x000fc8000bf26070 */
[----:B------:R-:W-:-:S13]  /*44f0*/  ISETP.GE.U32.AND.EX P1, PT, R5, UR9, PT, P1 ;  /* 0x0000000905007c0c */ /* 0x000fda000bf26110 */
[----:B------:R-:W-:Y:S05]  /*4500*/  @P1 BRA `(.L_x_91) ;  /* 0x0000000400501947 */ /* 0x000fea0003800000 */
[----:B---3--:R-:W0:Y:S01]  /*4510*/  LDC.64 R26, c[0x0][0x728] ;  /* 0x0001ca00ff1a7b82 */ /* 0x008e220000000a00 */
[----:B------:R-:W3:Y:S01]  /*4520*/  S2R R31, SR_CTAID.X ;  /* 0x00000000001f7919 */ /* 0x000ee20000002500 */
[----:B------:R-:W-:Y:S02]  /*4530*/  IMAD.MOV.U32 R24, RZ, RZ, R4 ;  /* 0x000000ffff187224 */ /* 0x000fe400078e0004 */
[----:B------:R-:W-:Y:S01]  /*4540*/  IMAD.MOV.U32 R25, RZ, RZ, R5 ;  /* 0x000000ffff197224 */ /* 0x000fe200078e0005 */
[----:B------:R-:W0:Y:S03]  /*4550*/  S2R R34, SR_CTAID.Y ;  /* 0x0000000000227919 */ /* 0x000e260000002600 */
[----:B------:R-:W1:Y:S08]  /*4560*/  LDC R30, c[0x0][0x730] ;  /* 0x0001cc00ff1e7b82 */ /* 0x000e700000000800 */
[----:B------:R-:W1:Y:S01]  /*4570*/  LDC.64 R32, c[0x0][0x720] ;  /* 0x0001c800ff207b82 */ /* 0x000e620000000a00 */
[----:B0-----:R-:W-:-:S04]  /*4580*/  ISETP.NE.U32.AND P1, PT, R26, RZ, PT ;  /* 0x000000ff1a00720c */ /* 0x001fc80003f25070 */
[----:B------:R-:W-:-:S13]  /*4590*/  ISETP.NE.AND.EX P1, PT, R27, RZ, PT, P1 ;  /* 0x000000ff1b00720c */ /* 0x000fda0003f25310 */
[----:B-1-3--:R-:W-:Y:S05]  /*45a0*/  @!P1 BRA `(.L_x_92) ;  /* 0x0000000000289947 */ /* 0x00afea0003800000 */
[----:B------:R-:W0:Y:S02]  /*45b0*/  LDC R19, c[0x0][0x734] ;  /* 0x0001cd00ff137b82 */ /* 0x000e240000000800 */
[----:B0-----:R-:W-:-:S05]  /*45c0*/  IADD3 R19, P1, R4, R19, RZ ;  /* 0x0000001304137210 */ /* 0x001fca0007f3e0ff */
[----:B----4-:R-:W-:-:S04]  /*45d0*/  IMAD.X R29, RZ, RZ, R5, P1 ;  /* 0x000000ffff1d7224 */ /* 0x010fc800008e0605 */
[----:B------:R-:W-:-:S04]  /*45e0*/  IMAD.WIDE.U32 R20, R29, R26, RZ ;  /* 0x0000001a1d147225 */ /* 0x000fc800078e00ff */
[----:B------:R-:W-:-:S04]  /*45f0*/  IMAD.WIDE.U32 R22, P1, R19, R27, R20 ;  /* 0x0000001b13167225 */ /* 0x000fc80007820014 */
[----:B------:R-:W-:-:S04]  /*4600*/  IMAD.WIDE.U32 R20, R19, R26, RZ ;  /* 0x0000001a13147225 */ /* 0x000fc800078e00ff */
[----:B------:R-:W-:Y:S01]  /*4610*/  IMAD.X R25, RZ, RZ, RZ, P1 ;  /* 0x000000ffff197224 */ /* 0x000fe200008e06ff */
[----:B------:R-:W-:Y:S01]  /*4620*/  IADD3 RZ, P1, R21, R22, RZ ;  /* 0x0000001615ff7210 */ /* 0x000fe20007f3e0ff */
[----:B------:R-:W-:-:S04]  /*4630*/  IMAD.MOV.U32 R24, RZ, RZ, R23 ;  /* 0x000000ffff187224 */ /* 0x000fc800078e0017 */
[----:B------:R-:W-:-:S08]  /*4640*/  IMAD.WIDE.U32.X R24, R29, R27, R24, P1 ;  /* 0x0000001b1d187225 */ /* 0x000fd000008e0418 */
.L_x_92:
[-CC-:B----4-:R-:W-:Y:S01]  /*4650*/  SHF.R.U64 R28, R24, R30.reuse, R25.reuse ;  /* 0x0000001e181c7219 */ /* 0x190fe20000001219 */
[----:B------:R-:W0:Y:S01]  /*4660*/  LDC.64 R38, c[0x0][0x740] ;  /* 0x0001d000ff267b82 */ /* 0x000e220000000a00 */
[----:B------:R-:W-:Y:S01]  /*4670*/  SHF.R.U32.HI R19, RZ, R30, R25 ;  /* 0x0000001eff137219 */ /* 0x000fe20000011619 */
[----:B------:R-:W-:Y:S01]  /*4680*/  ULDC UR8, c[0x0][0x150] ;  /* 0x0000540000087ab9 */ /* 0x000fe20000000800 */
[----:B------:R-:W-:Y:S02]  /*4690*/  IADD3 R23, P1, RZ, -R28, RZ ;  /* 0x8000001cff177210 */ /* 0x000fe40007f3e0ff */
[----:B------:R-:W-:-:S03]  /*46a0*/  I2FP.F32.U32 R25, R31 ;  /* 0x0000001f00197245 */ /* 0x000fc60000201000 */
[----:B------:R-:W1:Y:S01]  /*46b0*/  LDC R24, c[0x0][0x718] ;  /* 0x0001c600ff187b82 */ /* 0x000e620000000800 */
[----:B------:R-:W-:Y:S02]  /*46c0*/  IMAD.X R19, RZ, RZ, ~R19, P1 ;  /* 0x000000ffff137224 */ /* 0x000fe400008e0e13 */
[----:B------:R-:W-:Y:S01]  /*46d0*/  FMUL R25, R25, UR8 ;  /* 0x0000000819197c20 */ /* 0x000fe20008400000 */
[----:B------:R-:W-:Y:S01]  /*46e0*/  IMAD.WIDE.U32 R20, R23, R32, R4 ;  /* 0x0000002017147225 */ /* 0x000fe200078e0004 */
[----:B------:R-:W-:-:S03]  /*46f0*/  ULDC UR8, c[0x0][0x154] ;  /* 0x0000550000087ab9 */ /* 0x000fc60000000800 */
[----:B------:R-:W-:Y:S01]  /*4700*/  IMAD R22, R19, R32, RZ ;  /* 0x0000002013167224 */ /* 0x000fe200078e02ff */
[----:B------:R-:W3:Y:S01]  /*4710*/  LDC R30, c[0x0][0x708] ;  /* 0x0001c200ff1e7b82 */ /* 0x000ee20000000800 */
[----:B------:R-:W4:Y:S02]  /*4720*/  F2I.U32.TRUNC.NTZ R25, R25 ;  /* 0x0000001900197305 */ /* 0x000f24000020f000 */
[----:B------:R-:W-:-:S04]  /*4730*/  IMAD R19, R23, R33, R22 ;  /* 0x0000002117137224 */ /* 0x000fc800078e0216 */
[----:B------:R-:W-:Y:S01]  /*4740*/  IMAD.IADD R19, R21, 0x1, R19 ;  /* 0x0000000115137824 */ /* 0x000fe200078e0213 */
[----:B------:R-:W2:Y:S01]  /*4750*/  LDC R27, c[0x0][0x758] ;  /* 0x0001d600ff1b7b82 */ /* 0x000ea20000000800 */
[----:B------:R-:W-:Y:S02]  /*4760*/  I2FP.F32.U32 R21, R34 ;  /* 0x0000002200157245 */ /* 0x000fe40000201000 */
[----:B0-----:R-:W-:-:S03]  /*4770*/  ISETP.NE.U32.AND P1, PT, R38, RZ, PT ;  /* 0x000000ff2600720c */ /* 0x001fc60003f25070 */
[----:B------:R-:W-:Y:S01]  /*4780*/  FMUL R23, R21, UR8 ;  /* 0x0000000815177c20 */ /* 0x000fe20008400000 */
[----:B------:R-:W-:Y:S01]  /*4790*/  ISETP.NE.AND.EX P1, PT, R39, RZ, PT, P1 ;  /* 0x000000ff2700720c */ /* 0x000fe20003f25310 */
[----:B------:R-:W0:Y:S01]  /*47a0*/  LDC R22, c[0x0][0x144] ;  /* 0x00005100ff167b82 */ /* 0x000e220000000800 */
[-CC-:B-1----:R-:W-:Y:S01]  /*47b0*/  SHF.R.U64 R26, R20, R24.reuse, R19.reuse ;  /* 0x00000018141a7219 */ /* 0x182fe20000001213 */
[----:B------:R1:W0:Y:S01]  /*47c0*/  F2I.U32.TRUNC.NTZ R32, R23 ;  /* 0x0000001700207305 */ /* 0x000222000020f000 */
[----:B------:R-:W-:Y:S01]  /*47d0*/  SHF.R.U32.HI R19, RZ, R24, R19 ;  /* 0x00000018ff137219 */ /* 0x000fe20000011613 */
[----:B----4-:R-:W-:-:S04]  /*47e0*/  IMAD.MOV R25, RZ, RZ, -R25 ;  /* 0x000000ffff197224 */ /* 0x010fc800078e0a19 */
[----:B------:R-:W4:Y:S01]  /*47f0*/  LDC R33, c[0x0][0x148] ;  /* 0x00005200ff217b82 */ /* 0x000f220000000800 */
[-CC-:B---3--:R-:W-:Y:S02]  /*4800*/  SHF.R.U64 R29, R26, R30.reuse, R19.reuse ;  /* 0x0000001e1a1d7219 */ /* 0x188fe40000001213 */
[----:B------:R-:W-:-:S05]  /*4810*/  SHF.R.U32.HI R20, RZ, R30, R19 ;  /* 0x0000001eff147219 */ /* 0x000fca0000011613 */
[----:B------:R-:W3:Y:S01]  /*4820*/  LDC R35, c[0x0][0x700] ;  /* 0x0001c000ff237b82 */ /* 0x000ee20000000800 */
[-CC-:B--2---:R-:W-:Y:S02]  /*4830*/  SHF.R.U64 R30, R29, R27.reuse, R20.reuse ;  /* 0x0000001b1d1e7219 */ /* 0x184fe40000001214 */
[----:B------:R-:W-:-:S03]  /*4840*/  SHF.R.U32.HI R21, RZ, R27, R20 ;  /* 0x0000001bff157219 */ /* 0x000fc60000011614 */
[----:B------:R-:W-:Y:S02]  /*4850*/  IMAD.MOV.U32 R20, RZ, RZ, R30 ;  /* 0x000000ffff147224 */ /* 0x000fe400078e001e */
[----:B------:R-:W2:Y:S01]  /*4860*/  LDC R37, c[0x0][0x748] ;  /* 0x0001d200ff257b82 */ /* 0x000ea20000000800 */
[----:B0-----:R-:W-:-:S07]  /*4870*/  IMAD R36, R22, R25, R31 ;  /* 0x0000001916247224 */ /* 0x001fce00078e021f */
[----:B------:R-:W0:Y:S08]  /*4880*/  LDC R40, c[0x0][0x738] ;  /* 0x0001ce00ff287b82 */ /* 0x000e300000000800 */
[----:B------:R-:W0:Y:S01]  /*4890*/  LDC R41, c[0x0][0x710] ;  /* 0x0001c400ff297b82 */ /* 0x000e220000000800 */
[----:B-1--4-:R-:W-:Y:S05]  /*48a0*/  @!P1 BRA `(.L_x_93) ;  /* 0x0000000000289947 */ /* 0x012fea0003800000 */
[----:B------:R-:W1:Y:S02]  /*48b0*/  LDC R19, c[0x0][0x74c] ;  /* 0x0001d300ff137b82 */ /* 0x000e640000000800 */
[----:B-1----:R-:W-:-:S05]  /*48c0*/  IADD3 R19, P1, R30, R19, RZ ;  /* 0x000000131e137210 */ /* 0x002fca0007f3e0ff */
        /* <DEDUP_REMOVED lines=8> */
.L_x_93:
[----:B--2---:R-:W-:Y:S01]  /*4950*/  SHF.R.U64 R20, R20, R37, R21 ;  /* 0x0000002514147219 */ /* 0x004fe20000001215 */
[----:B---3--:R-:W-:Y:S01]  /*4960*/  VIADD R23, R35, 0xffffffff ;  /* 0xffffffff23177836 */ /* 0x008fe20000000000 */
[----:B------:R-:W-:Y:S01]  /*4970*/  LOP3.LUT R19, R29, R14, RZ, 0xc0, !PT ;  /* 0x0000000e1d137212 */ /* 0x000fe200078ec0ff */
[----:B------:R-:W-:Y:S02]  /*4980*/  IMAD.MOV R32, RZ, RZ, -R32 ;  /* 0x000000ffff207224 */ /* 0x000fe400078e0a20 */
[----:B------:R-:W-:Y:S01]  /*4990*/  IMAD.MOV R21, RZ, RZ, -R20 ;  /* 0x000000ffff157224 */ /* 0x000fe200078e0a14 */
[----:B------:R-:W-:Y:S01]  /*49a0*/  LOP3.LUT R23, R26, R23, RZ, 0xc0, !PT ;  /* 0x000000171a177212 */ /* 0x000fe200078ec0ff */
[----:B------:R-:W-:Y:S02]  /*49b0*/  IMAD R19, R8, R20, R19 ;  /* 0x0000001408137224 */ /* 0x000fe400078e0213 */
[----:B------:R-:W-:Y:S02]  /*49c0*/  @P4 IMAD R36, R33, R32, R34 ;  /* 0x0000002021244224 */ /* 0x000fe400078e0222 */
[----:B0-----:R-:W-:-:S02]  /*49d0*/  IMAD R20, R21, R40, R30 ;  /* 0x0000002815147224 */ /* 0x001fc400078e021e */
[----:B------:R-:W-:Y:S02]  /*49e0*/  IMAD R19, R19, R41, R36 ;  /* 0x0000002913137224 */ /* 0x000fe400078e0224 */
[----:B------:R-:W-:Y:S02]  /*49f0*/  IMAD R22, R20, R35, R23 ;  /* 0x0000002314167224 */ /* 0x000fe400078e0217 */
[----:B------:R-:W-:-:S03]  /*4a00*/  IMAD.MOV.U32 R21, RZ, RZ, 0x1 ;  /* 0x00000001ff157424 */ /* 0x000fc600078e00ff */
[----:B------:R-:W-:Y:S02]  /*4a10*/  SEL R60, R22, R19, !P4 ;  /* 0x00000013163c7207 */ /* 0x000fe40006000000 */
[----:B------:R-:W-:Y:S01]  /*4a20*/  SEL R19, R19, R22, !P4 ;  /* 0x0000001613137207 */ /* 0x000fe20006000000 */
[----:B------:R-:W-:Y:S01]  /*4a30*/  IMAD.MOV.U32 R22, RZ, RZ, R28 ;  /* 0x000000ffff167224 */ /* 0x000fe200078e001c */
[----:B------:R-:W-:-:S07]  /*4a40*/  PRMT R20, R21, 0x7610, R20 ;  /* 0x0000761015147816 */ /* 0x000fce0000000014 */
.L_x_91:
[----:B------:R-:W-:-:S13]  /*4a50*/  LOP3.LUT P1, RZ, R20, 0xff, RZ, 0xc0, !PT ;  /* 0x000000ff14ff7812 */ /* 0x000fda000782c0ff */
[----:B------:R-:W-:Y:S05]  /*4a60*/  @P1 BRA `(.L_x_94) ;  /* 0xffffffcc00441947 */ /* 0x000fea000383ffff */
[----:B------:R-:W-:Y:S05]  /*4a70*/  EXIT ;  /* 0x000000000000794d */ /* 0x000fea0003800000 */
.L_x_8:
        /* <DEDUP_REMOVED lines=26> */
.L_x_96:
[----:B------:R-:W0:Y:S01]  /*4c20*/  LDC.64 R28, c[0x0][0x740] ;  /* 0x0001d000ff1c7b82 */ /* 0x000e220000000a00 */
[-CC-:B------:R-:W-:Y:S01]  /*4c30*/  SHF.R.U64 R20, R16, R2.reuse, R17.reuse ;  /* 0x0000000210147219 */ /* 0x180fe20000001211 */
[----:B------:R-:W-:Y:S01]  /*4c40*/  IMAD.MOV.U32 R26, RZ, RZ, 0x1 ;  /* 0x00000001ff1a7424 */ /* 0x000fe200078e00ff */
[----:B------:R-:W-:Y:S02]  /*4c50*/  SHF.R.U32.HI R2, RZ, R2, R17 ;  /* 0x00000002ff027219 */ /* 0x000fe40000011611 */
[----:B------:R-:W-:-:S03]  /*4c60*/  IADD3 R15, P0, RZ, -R20, RZ ;  /* 0x80000014ff0f7210 */ /* 0x000fc60007f1e0ff */
[----:B------:R-:W1:Y:S02]  /*4c70*/  LDC R14, c[0x0][0x718] ;  /* 0x0001c600ff0e7b82 */ /* 0x000e640000000800 */
[----:B------:R-:W-:-:S04]  /*4c80*/  IMAD.X R11, RZ, RZ, ~R2, P0 ;  /* 0x000000ffff0b7224 */ /* 0x000fc800000e0e02 */
[-C--:B------:R-:W-:Y:S02]  /*4c90*/  IMAD R2, R11, R24.reuse, RZ ;  /* 0x000000180b027224 */ /* 0x080fe400078e02ff */
[----:B------:R-:W2:Y:S01]  /*4ca0*/  LDC R16, c[0x0][0x708] ;  /* 0x0001c200ff107b82 */ /* 0x000ea20000000800 */
[----:B------:R-:W-:-:S04]  /*4cb0*/  IMAD.WIDE.U32 R10, R15, R24, R4 ;  /* 0x000000180f0a7225 */ /* 0x000fc800078e0004 */
[----:B------:R-:W-:-:S03]  /*4cc0*/  IMAD R15, R15, R25, R2 ;  /* 0x000000190f0f7224 */ /* 0x000fc600078e0202 */
[----:B------:R-:W3:Y:S01]  /*4cd0*/  LDC R27, c[0x0][0x758] ;  /* 0x0001d600ff1b7b82 */ /* 0x000ee20000000800 */
[----:B------:R-:W-:Y:S01]  /*4ce0*/  IMAD.IADD R11, R11, 0x1, R15 ;  /* 0x000000010b0b7824 */ /* 0x000fe200078e020f */
[----:B0-----:R-:W-:-:S04]  /*4cf0*/  ISETP.NE.U32.AND P0, PT, R28, RZ, PT ;  /* 0x000000ff1c00720c */ /* 0x001fc80003f05070 */
[----:B------:R-:W-:Y:S02]  /*4d00*/  ISETP.NE.AND.EX P0, PT, R29, RZ, PT, P0 ;  /* 0x000000ff1d00720c */ /* 0x000fe40003f05300 */
[----:B------:R-:W0:Y:S01]  /*4d10*/  LDC R18, c[0x0][0x700] ;  /* 0x0001c000ff127b82 */ /* 0x000e220000000800 */
[-CC-:B-1----:R-:W-:Y:S01]  /*4d20*/  SHF.R.U64 R12, R10, R14.reuse, R11.reuse ;  /* 0x0000000e0a0c7219 */ /* 0x182fe2000000120b */
[----:B------:R-:W-:Y:S01]  /*4d30*/  IMAD.MOV.U32 R10, RZ, RZ, -0x1 ;  /* 0xffffffffff0a7424 */ /* 0x000fe200078e00ff */
[----:B------:R-:W-:-:S05]  /*4d40*/  SHF.R.U32.HI R11, RZ, R14, R11 ;  /* 0x0000000eff0b7219 */ /* 0x000fca000001160b */
[----:B------:R-:W1:Y:S01]  /*4d50*/  LDC R22, c[0x0][0x748] ;  /* 0x0001d200ff167b82 */ /* 0x000e620000000800 */
[-CC-:B--2---:R-:W-:Y:S02]  /*4d60*/  SHF.R.U64 R21, R12, R16.reuse, R11.reuse ;  /* 0x000000100c157219 */ /* 0x184fe4000000120b */
[----:B------:R-:W-:-:S05]  /*4d70*/  SHF.R.U32.HI R2, RZ, R16, R11 ;  /* 0x00000010ff027219 */ /* 0x000fca000001160b */
[----:B------:R-:W2:Y:S01]  /*4d80*/  LDC R24, c[0x0][0x738] ;  /* 0x0001ce00ff187b82 */ /* 0x000ea20000000800 */
[-C--:B---3--:R-:W-:Y:S02]  /*4d90*/  SHF.L.U32 R10, R10, R27.reuse, RZ ;  /* 0x0000001b0a0a7219 */ /* 0x088fe400000006ff */
[-CC-:B------:R-:W-:Y:S02]  /*4da0*/  SHF.R.U64 R25, R21, R27.reuse, R2.reuse ;  /* 0x0000001b15197219 */ /* 0x180fe40000001202 */
[----:B------:R-:W-:Y:S02]  /*4db0*/  LOP3.LUT R30, RZ, R10, RZ, 0x33, !PT ;  /* 0x0000000aff1e7212 */ /* 0x000fe400078e33ff */
[----:B------:R-:W-:Y:S01]  /*4dc0*/  SHF.R.U32.HI R11, RZ, R27, R2 ;  /* 0x0000001bff0b7219 */ /* 0x000fe20000011602 */
[----:B------:R-:W3:Y:S01]  /*4dd0*/  LDC R31, c[0x0][0x710] ;  /* 0x0001c400ff1f7b82 */ /* 0x000ee20000000800 */
[----:B------:R-:W-:Y:S01]  /*4de0*/  IMAD.MOV.U32 R10, RZ, RZ, R25 ;  /* 0x000000ffff0a7224 */ /* 0x000fe200078e0019 */
[----:B------:R-:W-:Y:S06]  /*4df0*/  @!P0 BRA `(.L_x_97) ;  /* 0x0000000000288947 */ /* 0x000fec0003800000 */
        /* <DEDUP_REMOVED lines=10> */
.L_x_97:
[----:B-1----:R-:W-:Y:S01]  /*4ea0*/  SHF.R.U64 R7, R10, R22, R11 ;  /* 0x000000160a077219 */ /* 0x002fe2000000120b */
[----:B0-----:R-:W-:Y:S01]  /*4eb0*/  VIADD R11, R18, 0xffffffff ;  /* 0xffffffff120b7836 */ /* 0x001fe20000000000 */
[----:B------:R-:W-:Y:S01]  /*4ec0*/  SHF.L.U32 R26, R26, R27, RZ ;  /* 0x0000001b1a1a7219 */ /* 0x000fe200000006ff */
[----:B------:R-:W-:Y:S01]  /*4ed0*/  @P4 IMAD R9, R13, R23, R6 ;  /* 0x000000170d094224 */ /* 0x000fe200078e0206 */
[----:B------:R-:W-:Y:S01]  /*4ee0*/  LOP3.LUT R2, R21, R30, RZ, 0xc0, !PT ;  /* 0x0000001e15027212 */ /* 0x000fe200078ec0ff */
[----:B------:R-:W-:Y:S02]  /*4ef0*/  IMAD.MOV R10, RZ, RZ, -R7 ;  /* 0x000000ffff0a7224 */ /* 0x000fe400078e0a07 */
[----:B------:R-:W-:Y:S02]  /*4f00*/  IMAD.MOV.U32 R16, RZ, RZ, R20 ;  /* 0x000000ffff107224 */ /* 0x000fe400078e0014 */
[----:B------:R-:W-:Y:S01]  /*4f10*/  IMAD R6, R26, R7, R2 ;  /* 0x000000071a067224 */ /* 0x000fe200078e0202 */
[----:B------:R-:W-:Y:S01]  /*4f20*/  LOP3.LUT R7, R12, R11, RZ, 0xc0, !PT ;  /* 0x0000000b0c077212 */ /* 0x000fe200078ec0ff */
[----:B--2---:R-:W-:-:S02]  /*4f30*/  IMAD R2, R10, R24, R25 ;  /* 0x000000180a027224 */ /* 0x004fc400078e0219 */
[----:B---3--:R-:W-:Y:S02]  /*4f40*/  IMAD R9, R6, R31, R9 ;  /* 0x0000001f06097224 */ /* 0x008fe400078e0209 */
[----:B------:R-:W-:Y:S02]  /*4f50*/  IMAD.MOV.U32 R10, RZ, RZ, 0x1 ;  /* 0x00000001ff0a7424 */ /* 0x000fe400078e00ff */
[----:B------:R-:W-:-:S03]  /*4f60*/  IMAD R6, R2, R18, R7 ;  /* 0x0000001202067224 */ /* 0x000fc600078e0207 */
[----:B------:R-:W-:Y:S02]  /*4f70*/  PRMT R2, R10, 0x7610, R2 ;  /* 0x000076100a027816 */ /* 0x000fe40000000002 */
[----:B------:R-:W-:Y:S02]  /*4f80*/  SEL R18, R6, R9, !P4 ;  /* 0x0000000906127207 */ /* 0x000fe40006000000 */
[----:B------:R-:W-:-:S07]  /*4f90*/  SEL R17, R9, R6, !P4 ;  /* 0x0000000609117207 */ /* 0x000fce0006000000 */
.L_x_95:
[----:B------:R-:W-:-:S08]  /*4fa0*/  NOP ;  /* 0x0000000000007918 */ /* 0x000fd00000000000 */
[----:B------:R-:W0:-:S00]  /*4fb0*/  USETMAXREG.DEALLOC.CTAPOOL 0x28 ;  /* 0x00000028000079c8 */ /* 0x000e0000080e0500 */
[----:B0-----:R-:W-:-:S13]  /*4fc0*/  ISETP.NE.AND P0, PT, R3, RZ, PT ;  /* 0x000000ff0300720c */ /* 0x001fda0003f05270 */
[----:B------:R-:W-:Y:S05]  /*4fd0*/  @P0 EXIT ;  /* 0x000000000000094d */ /* 0x000fea0003800000 */
[----:B------:R-:W-:Y:S01]  /*4fe0*/  LOP3.LUT P0, RZ, R2, 0xff, RZ, 0xc0, !PT ;  /* 0x000000ff02ff7812 */ /* 0x000fe2000780c0ff */
[----:B------:R-:W-:Y:S02]  /*4ff0*/  IMAD.MOV.U32 R9, RZ, RZ, 0x1 ;  /* 0x00000001ff097424 */ /* 0x000fe400078e00ff */
[----:B------:R-:W-:-:S10]  /*5000*/  IMAD.MOV.U32 R12, RZ, RZ, RZ ;  /* 0x000000ffff0c7224 */ /* 0x000fd400078e00ff */
[----:B------:R-:W-:Y:S05]  /*5010*/  @!P0 BRA `(.L_x_98) ;  /* 0x0000000c00508947 */ /* 0x000fea0003800000 */
[----:B------:R-:W0:Y:S01]  /*5020*/  LDC R2, c[0x0][0x28c] ;  /* 0x0000a300ff027b82 */ /* 0x000e220000000800 */
[----:B------:R-:W-:Y:S01]  /*5030*/  ULDC UR6, c[0x0][0x758] ;  /* 0x0001d60000067ab9 */ /* 0x000fe20000000800 */
[----:B------:R-:W-:Y:S01]  /*5040*/  UMOV UR8, 0xffffffff ;  /* 0xffffffff00087882 */ /* 0x000fe20000000000 */
[----:B------:R-:W-:Y:S01]  /*5050*/  BSSY B0, `(.L_x_98) ;  /* 0x00000d0000007945 */ /* 0x000fe20003800000 */
[----:B------:R-:W-:Y:S01]  /*5060*/  USHF.L.U32 UR8, UR8, UR6, URZ ;  /* 0x0000000608087299 */ /* 0x000fe2000800063f */
[----:B------:R-:W-:Y:S01]  /*5070*/  IMAD.MOV.U32 R14, RZ, RZ, 0x1 ;  /* 0x00000001ff0e7424 */ /* 0x000fe200078e00ff */
[----:B------:R-:W-:Y:S01]  /*5080*/  LOP3.LUT R15, R0, 0x2, RZ, 0xfc, !PT ;  /* 0x00000002000f7812 */ /* 0x000fe200078efcff */
[----:B------:R-:W-:Y:S01]  /*5090*/  IMAD.MOV.U32 R9, RZ, RZ, 0x1 ;  /* 0x00000001ff097424 */ /* 0x000fe200078e00ff */
[----:B------:R-:W1:Y:S01]  /*50a0*/  S2UR UR13, SR_CgaCtaId ;  /* 0x00000000000d79c3 */ /* 0x000e620000008800 */
[----:B------:R-:W-:Y:S01]  /*50b0*/  IMAD.MOV.U32 R12, RZ, RZ, RZ ;  /* 0x000000ffff0c7224 */ /* 0x000fe200078e00ff */
[----:B------:R-:W-:Y:S01]  /*50c0*/  ULDC UR5, c[0x0][0x700] ;  /* 0x0001c00000057ab9 */ /* 0x000fe20000000800 */
[----:B------:R-:W-:Y:S01]  /*50d0*/  UMOV UR9, 0x1 ;  /* 0x0000000100097882 */ /* 0x000fe20000000000 */
[----:B------:R-:W-:-:S02]  /*50e0*/  UIADD3 UR5, UR5, -0x1, URZ ;  /* 0xffffffff05057890 */ /* 0x000fc4000fffe03f */
[----:B------:R-:W-:Y:S02]  /*50f0*/  USHF.L.U32 UR6, UR9, UR6, URZ ;  /* 0x0000000609067299 */ /* 0x000fe4000800063f */
[----:B------:R-:W-:Y:S01]  /*5100*/  ULOP3.LUT UR14, URZ, UR8, URZ, 0x33, !UPT ;  /* 0x000000083f0e7292 */ /* 0x000fe2000f8e333f */
[----:B------:R-:W-:Y:S01]  /*5110*/  ULDC.64 UR36, c[0x0][0x198] ;  /* 0x0000660000247ab9 */ /* 0x000fe20000000a00 */
[----:B0-----:R-:W-:-:S05]  /*5120*/  VIADD R2, R2, 0x3f ;  /* 0x0000003f02027836 */ /* 0x001fca0000000000 */
[----:B------:R-:W-:Y:S01]  /*5130*/  SHF.R.S32.HI R3, RZ, 0x1f, R2 ;  /* 0x0000001fff037819 */ /* 0x000fe20000011402 */
[----:B-1----:R-:W-:-:S03]  /*5140*/  USHF.L.U32 UR7, UR13, 0x6, URZ ;  /* 0x000000060d077899 */ /* 0x002fc6000800063f */
[----:B------:R-:W-:Y:S01]  /*5150*/  LEA.HI R3, R3, R2, RZ, 0x6 ;  /* 0x0000000203037211 */ /* 0x000fe200078f30ff */
[----:B------:R-:W-:Y:S02]  /*5160*/  USHF.L.U32 UR21, UR13, 0xb, URZ ;  /* 0x0000000b0d157899 */ /* 0x000fe4000800063f */
[----:B------:R-:W-:Y:S01]  /*5170*/  USHF.L.U32 UR13, UR13, 0x9, URZ ;  /* 0x000000090d0d7899 */ /* 0x000fe2000800063f */
[----:B------:R-:W-:Y:S01]  /*5180*/  SHF.R.S32.HI R11, RZ, 0x6, R3 ;  /* 0x00000006ff0b7819 */ /* 0x000fe20000011403 */
[----:B------:R-:W-:Y:S02]  /*5190*/  ULOP3.LUT UR7, UR7, 0x40, URZ, 0xc0, !UPT ;  /* 0x0000004007077892 */ /* 0x000fe4000f8ec03f */
[----:B------:R-:W-:Y:S02]  /*51a0*/  ULOP3.LUT UR13, UR13, 0x200, URZ, 0xc0, !UPT ;  /* 0x000002000d0d7892 */ /* 0x000fe4000f8ec03f */
[----:B------:R-:W-:-:S10]  /*51b0*/  VIADD R10, R11, 0x1 ;  /* 0x000000010b0a7836 */ /* 0x000fd40000000000 */
.L_x_109:
[----:B------:R-:W-:-:S03]  /*51c0*/  UMOV UR8, 0xffffffff ;  /* 0xffffffff00087882 */ /* 0x000fc60000000000 */
[----:B------:R-:W-:Y:S05]  /*51d0*/  BRA.DIV UR8, `(.L_x_99) ;  /* 0x0000001a08ac7947 */ /* 0x000fea000b800000 */
[----:B------:R-:W-:-:S13]  /*51e0*/  ELECT P0, URZ, PT ;  /* 0x00000000003f782f */ /* 0x000fda0003800000 */
.L_x_141:
[----:B------:R-:W0:Y:S01]  /*51f0*/  LDC R2, c[0x0][0x28c] ;  /* 0x0000a300ff027b82 */ /* 0x000e220000000800 */
[----:B------:R-:W-:Y:S01]  /*5200*/  BSSY B1, `(.L_x_100) ;  /* 0x0000044000017945 */ /* 0x000fe20003800000 */
[----:B0-----:R-:W-:-:S13]  /*5210*/  ISETP.LT.OR P0, PT, R2, 0x1, !P0 ;  /* 0x000000010200780c */ /* 0x001fda0004701670 */
[----:B------:R-:W-:Y:S05]  /*5220*/  @P0 BRA `(.L_x_101) ;  /* 0x0000000400040947 */ /* 0x000fea0003800000 */
[----:B------:R-:W-:Y:S01]  /*5230*/  LEA R17, R17, UR7, 0x7 ;  /* 0x0000000711117c11 */ /* 0x000fe2000f8e38ff */
[----:B------:R-:W-:Y:S01]  /*5240*/  IMAD.SHL.U32 R19, R18, 0x40, RZ ;  /* 0x0000004012137824 */ /* 0x000fe200078e00ff */
[----:B------:R-:W-:Y:S01]  /*5250*/  CS2R R22, SRZ ;  /* 0x0000000000167805 */ /* 0x000fe2000001ff00 */
[----:B------:R-:W-:Y:S02]  /*5260*/  IMAD.MOV.U32 R20, RZ, RZ, RZ ;  /* 0x000000ffff147224 */ /* 0x000fe400078e00ff */
[----:B------:R-:W-:Y:S02]  /*5270*/  IMAD.MOV.U32 R2, RZ, RZ, R10 ;  /* 0x000000ffff027224 */ /* 0x000fe400078e000a */
[----:B------:R-:W-:Y:S02]  /*5280*/  IMAD.MOV.U32 R3, RZ, RZ, R9 ;  /* 0x000000ffff037224 */ /* 0x000fe400078e0009 */
[----:B------:R-:W-:-:S07]  /*5290*/  IMAD.MOV.U32 R6, RZ, RZ, R12 ;  /* 0x000000ffff067224 */ /* 0x000fce00078e000c */
.L_x_104:
[----:B------:R-:W0:Y:S01]  /*52a0*/  S2R R18, SR_CgaCtaId ;  /* 0x0000000000127919 */ /* 0x000e220000008800 */
[----:B------:R-:W-:Y:S02]  /*52b0*/  MOV R7, 0x400 ;  /* 0x0000040000077802 */ /* 0x000fe40000000f00 */
[----:B------:R-:W-:-:S13]  /*52c0*/  ISETP.NE.AND P1, PT, R8, RZ, PT ;  /* 0x000000ff0800720c */ /* 0x000fda0003f25270 */
[----:B------:R-:W1:Y:S01]  /*52d0*/  @!P1 LDC R13, c[0x0][0x640] ;  /* 0x00019000ff0d9b82 */ /* 0x000e620000000800 */
[----:B0-----:R-:W-:Y:S02]  /*52e0*/  LEA R21, R18, R7, 0x18 ;  /* 0x0000000712157211 */ /* 0x001fe400078ec0ff */
[----:B------:R-:W-:-:S03]  /*52f0*/  SHF.L.U32 R7, R3, 0x1f, RZ ;  /* 0x0000001f03077819 */ /* 0x000fc600000006ff */
[----:B------:R-:W-:-:S04]  /*5300*/  IMAD R18, R6, 0x8, R21 ;  /* 0x0000000806127824 */ /* 0x000fc800078e0215 */
[----:B------:R-:W0:Y:S02]  /*5310*/  SYNCS.PHASECHK.TRANS64.TRYWAIT P0, [R18+URZ+0xc8], R7 ;  /* 0x0000c807120075a7 */ /* 0x000e24000800017f */
[----:B01----:R-:W-:Y:S05]  /*5320*/  @!P0 BRA `(.L_x_102) ;  /* 0x0000001800788947 */ /* 0x003fea0003800000 */
.L_x_142:
[----:B0-----:R-:W-:Y:S01]  /*5330*/  PRMT R7, R15, 0x9910, RZ ;  /* 0x000099100f077816 */ /* 0x001fe200000000ff */
[----:B------:R0:W-:Y:S03]  /*5340*/  @!P1 SYNCS.ARRIVE.TRANS64 RZ, [R18+URZ], R13 ;  /* 0x0000000d12ff99a7 */ /* 0x0001e6000800003f */
[----:B------:R-:W-:-:S13]  /*5350*/  ISETP.NE.AND P0, PT, R7, 0x2, PT ;  /* 0x000000020700780c */ /* 0x000fda0003f05270 */
[----:B0-----:R-:W-:Y:S05]  /*5360*/  @P0 BRA `(.L_x_103) ;  /* 0x0000000000040947 */ /* 0x001fea0003800000 */
[----:B------:R-:W-:Y:S01]  /*5370*/  BPT.TRAP 0x1 ;  /* 0x000000040000795c */ /* 0x000fe20000300000 */
.L_x_103:
[----:B------:R-:W-:Y:S01]  /*5380*/  R2UR UR8, R6 ;  /* 0x00000000060872ca */ /* 0x000fe200000e0000 */
[----:B------:R-:W-:Y:S01]  /*5390*/  VIADD R2, R2, 0xffffffff ;  /* 0xffffffff02027836 */ /* 0x000fe20000000000 */
[----:B------:R-:W-:Y:S01]  /*53a0*/  R2UR UR16, R6 ;  /* 0x00000000061072ca */ /* 0x000fe200000e0000 */
[----:B------:R-:W-:Y:S01]  /*53b0*/  UIADD3 UR22, UP0, UR36, 0xf0, URZ ;  /* 0x000000f024167890 */ /* 0x000fe2000ff1e03f */
[----:B------:R-:W-:Y:S01]  /*53c0*/  R2UR UR9, R21 ;  /* 0x00000000150972ca */ /* 0x000fe200000e0000 */
[----:B------:R-:W-:Y:S01]  /*53d0*/  UIADD3 UR30, UP1, UR36, 0x1f0, URZ ;  /* 0x000001f0241e7890 */ /* 0x000fe2000ff3e03f */
[----:B------:R-:W-:Y:S01]  /*53e0*/  R2UR UR25, R18 ;  /* 0x00000000121972ca */ /* 0x000fe200000e0000 */
[----:B------:R-:W-:Y:S01]  /*53f0*/  UIADD3 UR38, UP2, UR36, 0x2f0, URZ ;  /* 0x000002f024267890 */ /* 0x000fe2000ff5e03f */
[----:B------:R-:W-:Y:S01]  /*5400*/  R2UR UR27, R17 ;  /* 0x00000000111b72ca */ /* 0x000fe200000e0000 */
[----:B------:R-:W-:Y:S01]  /*5410*/  UIADD3.X UR23, URZ, UR37, URZ, UP0, !UPT ;  /* 0x000000253f177290 */ /* 0x000fe200087fe43f */
[----:B------:R-:W-:Y:S01]  /*5420*/  R2UR UR28, R16 ;  /* 0x00000000101c72ca */ /* 0x000fe200000e0000 */
[----:B------:R-:W-:Y:S01]  /*5430*/  UIADD3.X UR31, URZ, UR37, URZ, UP1, !UPT ;  /* 0x000000253f1f7290 */ /* 0x000fe20008ffe43f */
[----:B------:R-:W-:Y:S01]  /*5440*/  R2UR UR26, R22 ;  /* 0x00000000161a72ca */ /* 0x000fe200000e0000 */
[----:B------:R-:W-:Y:S01]  /*5450*/  USHF.L.U32 UR8, UR8, 0xc, URZ ;  /* 0x0000000c08087899 */ /* 0x000fe2000800063f */
[----:B------:R-:W-:Y:S01]  /*5460*/  R2UR UR19, R23 ;  /* 0x00000000171372ca */ /* 0x000fe200000e0000 */
[----:B------:R-:W-:Y:S01]  /*5470*/  ULEA UR16, UR16, UR13, 0xa ;  /* 0x0000000d10107291 */ /* 0x000fe2000f8e503f */
[----:B------:R-:W-:Y:S01]  /*5480*/  R2UR UR10, R20 ;  /* 0x00000000140a72ca */ /* 0x000fe200000e0000 */
[----:B------:R-:W-:Y:S01]  /*5490*/  ULOP3.LUT UR24, UR8, 0x800, UR21, 0xf8, !UPT ;  /* 0x0000080008187892 */ /* 0x000fe2000f8ef815 */
[----:B------:R-:W-:Y:S01]  /*54a0*/  R2UR UR11, R19 ;  /* 0x00000000130b72ca */ /* 0x000fe200000e0000 */
[----:B------:R-:W-:Y:S01]  /*54b0*/  UIADD3 UR16, UR9, 0x32280, UR16 ;  /* 0x0003228009107890 */ /* 0x000fe2000fffe010 */
[----:B------:R-:W-:Y:S01]  /*54c0*/  ISETP.GT.AND P1, PT, R2, 0x1, PT ;  /* 0x000000010200780c */ /* 0x000fe20003f24270 */
[----:B------:R-:W-:Y:S01]  /*54d0*/  UIADD3 UR24, UR9, 0x280, UR24 ;  /* 0x0000028009187890 */ /* 0x000fe2000fffe018 */
[----:B------:R-:W-:Y:S01]  /*54e0*/  VIADD R6, R6, 0x1 ;  /* 0x0000000106067836 */ /* 0x000fe20000000000 */
[----:B------:R-:W-:Y:S01]  /*54f0*/  UIADD3.X UR39, URZ, UR37, URZ, UP2, !UPT ;  /* 0x000000253f277290 */ /* 0x000fe200097fe43f */
[----:B------:R-:W-:Y:S01]  /*5500*/  VIADD R23, R23, 0x1 ;  /* 0x0000000117177836 */ /* 0x000fe20000000000 */
[----:B------:R-:W-:Y:S01]  /*5510*/  UIADD3 UR8, UR9, 0x19280, UR8 ;  /* 0x0001928009087890 */ /* 0x000fe2000fffe008 */
[----:B------:R-:W-:Y:S01]  /*5520*/  VIADD R22, R22, 0x20 ;  /* 0x0000002016167836 */ /* 0x000fe20000000000 */
[----:B------:R-:W-:Y:S01]  /*5530*/  ISETP.NE.AND P0, PT, R6, 0x19, PT ;  /* 0x000000190600780c */ /* 0x000fe20003f05270 */
[----:B------:R-:W-:Y:S01]  /*5540*/  UMOV UR15, 0x30000 ;  /* 0x00030000000f7882 */ /* 0x000fe20000000000 */
[----:B------:R-:W-:Y:S01]  /*5550*/  UMOV UR32, 0x0 ;  /* 0x0000000000207882 */ /* 0x000fe20000000000 */
[----:B------:R-:W-:Y:S01]  /*5560*/  UMOV UR33, 0x10000000 ;  /* 0x1000000000217882 */ /* 0x000fe20000000000 */
[----:B------:R-:W-:Y:S01]  /*5570*/  UMOV UR17, UR25 ;  /* 0x0000001900117c82 */ /* 0x000fe20008000000 */
[----:B------:R-:W-:Y:S01]  /*5580*/  UMOV UR18, UR27 ;  /* 0x0000001b00127c82 */ /* 0x000fe20008000000 */
[----:B------:R-:W-:Y:S01]  /*5590*/  UMOV UR20, UR28 ;  /* 0x0000001c00147c82 */ /* 0x000fe20008000000 */
[----:B------:R0:W-:Y:S01]  /*55a0*/  UTMALDG.3D.MULTICAST [UR24], [UR22], UR15, desc[UR32] ;  /* 0x00002018160073b4 */ /* 0x0001e2000801180f */
[----:B------:R-:W-:Y:S01]  /*55b0*/  UMOV UR9, UR25 ;  /* 0x0000001900097c82 */ /* 0x000fe20008000000 */
[----:B------:R-:W-:Y:S01]  /*55c0*/  UMOV UR12, UR28 ;  /* 0x0000001c000c7c82 */ /* 0x000fe20008000000 */
[----:B------:R-:W-:Y:S01]  /*55d0*/  SEL R18, RZ, 0x1, P0 ;  /* 0x00000001ff127807 */ /* 0x000fe20000000000 */
[----:B------:R-:W-:Y:S01]  /*55e0*/  VIADD R20, R20, 0x40 ;  /* 0x0000004014147836 */ /* 0x000fe20000000000 */
[----:B------:R-:W-:-:S02]  /*55f0*/  SEL R6, R6, RZ, P0 ;  /* 0x000000ff06067207 */ /* 0x000fc40000000000 */
[----:B------:R-:W-:Y:S01]  /*5600*/  LOP3.LUT R3, R3, R18, RZ, 0x3c, !PT ;  /* 0x0000001203037212 */ /* 0x000fe200078e3cff */
[----:B------:R0:W-:Y:S01]  /*5610*/  UTMALDG.3D.MULTICAST [UR16], [UR30], UR15, desc[UR32] ;  /* 0x000020101e0073b4 */ /* 0x0001e2000801180f */
[----:B------:R0:W-:Y:S02]  /*5620*/  UTMALDG.3D [UR8], [UR38], desc[UR32] ;  /* 0x00002008260075b4 */ /* 0x0001e40008011000 */
[----:B0-----:R-:W-:Y:S05]  /*5630*/  @P1 BRA `(.L_x_104) ;  /* 0xfffffffc00181947 */ /* 0x001fea000383ffff */
.L_x_101:
[----:B------:R-:W-:Y:S05]  /*5640*/  BSYNC B1 ;  /* 0x0000000000017941 */ /* 0x000fea0003800000 */
.L_x_100:
[----:B------:R-:W-:Y:S01]  /*5650*/  LOP3.LUT P1, RZ, R14, 0xff, RZ, 0xc0, !PT ;  /* 0x000000ff0eff7812 */ /* 0x000fe2000782c0ff */
[C---:B------:R-:W-:Y:S01]  /*5660*/  IMAD.IADD R7, R11.reuse, 0x1, R12 ;  /* 0x000000010b077824 */ /* 0x040fe200078e020c */
[----:B------:R-:W-:Y:S01]  /*5670*/  ULDC.64 UR8, c[0x0][0x750] ;  /* 0x0001d40000087ab9 */ /* 0x000fe20000000a00 */
[----:B------:R-:W-:Y:S01]  /*5680*/  ISETP.GE.U32.AND P2, PT, R11, 0x19, PT ;  /* 0x000000190b00780c */ /* 0x000fe20003f46070 */
[----:B------:R-:W-:Y:S01]  /*5690*/  BSSY B1, `(.L_x_105) ;  /* 0x0000069000017945 */ /* 0x000fe20003800000 */
[----:B------:R-:W-:Y:S01]  /*56a0*/  IMAD.MOV.U32 R17, RZ, RZ, -0x1 ;  /* 0xffffffffff117424 */ /* 0x000fe200078e00ff */
[----:B------:R-:W-:Y:S01]  /*56b0*/  ISETP.GT.U32.AND P0, PT, R7, 0x18, PT ;  /* 0x000000180700780c */ /* 0x000fe20003f04070 */
[----:B------:R-:W-:Y:S01]  /*56c0*/  IMAD.MOV.U32 R18, RZ, RZ, -0x1 ;  /* 0xffffffffff127424 */ /* 0x000fe200078e00ff */
[----:B------:R-:W-:Y:S01]  /*56d0*/  PRMT R14, RZ, 0x7610, R14 ;  /* 0x00007610ff0e7816 */ /* 0x000fe2000000000e */
[----:B------:R-:W-:Y:S01]  /*56e0*/  IMAD.MOV.U32 R16, RZ, RZ, -0x1 ;  /* 0xffffffffff107424 */ /* 0x000fe200078e00ff */
[----:B------:R-:W-:-:S03]  /*56f0*/  ISETP.LT.U32.AND P0, PT, R11, 0x19, P0 ;  /* 0x000000190b00780c */ /* 0x000fc60000701070 */
[----:B------:R-:W0:Y:S01]  /*5700*/  @P1 S2R R3, SR_CgaCtaId ;  /* 0x0000000000031919 */ /* 0x000e220000008800 */
[----:B------:R-:W-:-:S04]  /*5710*/  @P1 MOV R2, 0x400 ;  /* 0x0000040000021802 */ /* 0x000fc80000000f00 */
[----:B0-----:R-:W-:Y:S01]  /*5720*/  @P1 LEA R6, R3, R2, 0x18 ;  /* 0x0000000203061211 */ /* 0x001fe200078ec0ff */
[----:B------:R-:W-:Y:S01]  /*5730*/  IMAD.WIDE.U32 R2, R7, 0x51eb851f, RZ ;  /* 0x51eb851f07027825 */ /* 0x000fe200078e00ff */
[----:B------:R-:W-:Y:S02]  /*5740*/  SEL R2, RZ, 0x1, !P0 ;  /* 0x00000001ff027807 */ /* 0x000fe40004000000 */
[----:B------:R0:W-:Y:S01]  /*5750*/  @P1 SYNCS.ARRIVE.TRANS64.A1T0 RZ, [R6+URZ+0x1a8], RZ ;  /* 0x0001a8ff06ff19a7 */ /* 0x0001e2000810003f */
[----:B------:R-:W-:Y:S02]  /*5760*/  IADD3 R4, P1, R4, UR34, RZ ;  /* 0x0000002204047c10 */ /* 0x000fe4000ff3e0ff */
[----:B------:R-:W-:Y:S02]  /*5770*/  LOP3.LUT R9, R9, R2, RZ, 0x3c, !PT ;  /* 0x0000000209097212 */ /* 0x000fe400078e3cff */
[----:B------:R-:W-:Y:S02]  /*5780*/  IADD3.X R5, R5, UR4, RZ, P1, !PT ;  /* 0x0000000405057c10 */ /* 0x000fe40008ffe4ff */
[----:B------:R-:W-:-:S02]  /*5790*/  ISETP.GE.U32.AND P0, PT, R4, UR8, PT ;  /* 0x0000000804007c0c */ /* 0x000fc4000bf06070 */
[----:B0-----:R-:W-:Y:S02]  /*57a0*/  SHF.R.U32.HI R6, RZ, 0x3, R3 ;  /* 0x00000003ff067819 */ /* 0x001fe40000011603 */
[----:B------:R-:W-:Y:S02]  /*57b0*/  ISETP.GE.U32.AND.EX P0, PT, R5, UR9, PT, P0 ;  /* 0x0000000905007c0c */ /* 0x000fe4000bf06100 */
[----:B------:R-:W-:Y:S01]  /*57c0*/  @P2 LOP3.LUT R9, R9, 0x1, R6, 0x78, !PT ;  /* 0x0000000109092812 */ /* 0x000fe200078e7806 */
[----:B------:R-:W-:Y:S01]  /*57d0*/  IMAD R12, R6, -0x19, R7 ;  /* 0xffffffe7060c7824 */ /* 0x000fe200078e0207 */
[----:B------:R-:W-:-:S09]  /*57e0*/  PRMT R2, RZ, 0x7610, R2 ;  /* 0x00007610ff027816 */ /* 0x000fd20000000002 */
[----:B------:R-:W-:Y:S05]  /*57f0*/  @P0 BRA `(.L_x_106) ;  /* 0x0000000400480947 */ /* 0x000fea0003800000 */
[----:B------:R-:W0:Y:S01]  /*5800*/  S2R R17, SR_CTAID.X ;  /* 0x0000000000117919 */ /* 0x000e220000002500 */
[----:B------:R-:W-:Y:S01]  /*5810*/  ULDC.64 UR8, c[0x0][0x728] ;  /* 0x0001ca0000087ab9 */ /* 0x000fe20000000a00 */
[----:B------:R-:W1:Y:S01]  /*5820*/  LDC R18, c[0x0][0x144] ;  /* 0x00005100ff127b82 */ /* 0x000e620000000800 */
[----:B------:R-:W-:Y:S01]  /*5830*/  ISETP.NE.U32.AND P0, PT, RZ, UR8, PT ;  /* 0x00000008ff007c0c */ /* 0x000fe2000bf05070 */
[----:B------:R-:W2:Y:S01]  /*5840*/  S2R R13, SR_CTAID.Y ;  /* 0x00000000000d7919 */ /* 0x000ea20000002600 */
[----:B------:R-:W-:Y:S01]  /*5850*/  ULDC UR10, c[0x0][0x150] ;  /* 0x00005400000a7ab9 */ /* 0x000fe20000000800 */
[----:B------:R-:W-:Y:S01]  /*5860*/  ULDC UR11, c[0x0][0x730] ;  /* 0x0001cc00000b7ab9 */ /* 0x000fe20000000800 */
[----:B------:R-:W-:Y:S01]  /*5870*/  ISETP.NE.AND.EX P0, PT, RZ, UR9, PT, P0 ;  /* 0x00000009ff007c0c */ /* 0x000fe2000bf05300 */
[----:B------:R-:W-:Y:S01]  /*5880*/  IMAD.MOV.U32 R2, RZ, RZ, R4 ;  /* 0x000000ffff027224 */ /* 0x000fe200078e0004 */
[----:B0-----:R-:W-:-:S05]  /*5890*/  I2FP.F32.U32 R3, R17 ;  /* 0x0000001100037245 */ /* 0x001fca0000201000 */
[----:B------:R-:W-:Y:S01]  /*58a0*/  FMUL R20, R3, UR10 ;  /* 0x0000000a03147c20 */ /* 0x000fe20008400000 */
[----:B------:R-:W-:-:S05]  /*58b0*/  IMAD.MOV.U32 R3, RZ, RZ, R5 ;  /* 0x000000ffff037224 */ /* 0x000fca00078e0005 */
[----:B--2---:R-:W-:Y:S05]  /*58c0*/  @!P0 BRA `(.L_x_107) ;  /* 0x0000000000288947 */ /* 0x004fea0003800000 */
[----:B------:R-:W-:Y:S02]  /*58d0*/  ULDC UR10, c[0x0][0x734] ;  /* 0x0001cd00000a7ab9 */ /* 0x000fe40000000800 */
[----:B------:R-:W-:-:S05]  /*58e0*/  IADD3 R3, P0, R4, UR10, RZ ;  /* 0x0000000a04037c10 */ /* 0x000fca000ff1e0ff */
[----:B------:R-:W-:-:S04]  /*58f0*/  IMAD.X R19, RZ, RZ, R5, P0 ;  /* 0x000000ffff137224 */ /* 0x000fc800000e0605 */
[----:B------:R-:W-:-:S04]  /*5900*/  IMAD.WIDE.U32 R6, R19, UR8, RZ ;  /* 0x0000000813067c25 */ /* 0x000fc8000f8e00ff */
[----:B------:R-:W-:-:S04]  /*5910*/  IMAD.WIDE.U32 R6, P0, R3, UR9, R6 ;  /* 0x0000000903067c25 */ /* 0x000fc8000f800006 */
[----:B------:R-:W-:-:S04]  /*5920*/  IMAD.WIDE.U32 R2, R3, UR8, RZ ;  /* 0x0000000803027c25 */ /* 0x000fc8000f8e00ff */
[----:B------:R-:W-:Y:S01]  /*5930*/  IMAD.MOV.U32 R2, RZ, RZ, R7 ;  /* 0x000000ffff027224 */ /* 0x000fe200078e0007 */
[----:B------:R-:W-:Y:S01]  /*5940*/  IADD3 RZ, P1, R3, R6, RZ ;  /* 0x0000000603ff7210 */ /* 0x000fe20007f3e0ff */
[----:B------:R-:W-:-:S04]  /*5950*/  IMAD.X R3, RZ, RZ, RZ, P0 ;  /* 0x000000ffff037224 */ /* 0x000fc800000e06ff */
[----:B------:R-:W-:-:S08]  /*5960*/  IMAD.WIDE.U32.X R2, R19, UR9, R2, P1 ;  /* 0x0000000913027c25 */ /* 0x000fd000088e0402 */
.L_x_107:
[--C-:B------:R-:W-:Y:S01]  /*5970*/  SHF.R.U64 R16, R2, UR11, R3.reuse ;  /* 0x0000000b02107c19 */ /* 0x100fe20008001203 */
[----:B------:R-:W0:Y:S01]  /*5980*/  F2I.U32.TRUNC.NTZ R20, R20 ;  /* 0x0000001400147305 */ /* 0x000e22000020f000 */
[----:B------:R-:W-:Y:S01]  /*5990*/  SHF.R.U32.HI R2, RZ, UR11, R3 ;  /* 0x0000000bff027c19 */ /* 0x000fe20008011603 */
[----:B------:R-:W-:Y:S01]  /*59a0*/  ULDC.64 UR8, c[0x0][0x720] ;  /* 0x0001c80000087ab9 */ /* 0x000fe20000000a00 */
[----:B------:R-:W-:Y:S01]  /*59b0*/  IADD3 R7, P0, RZ, -R16, RZ ;  /* 0x80000010ff077210 */ /* 0x000fe20007f1e0ff */
[----:B------:R-:W-:-:S04]  /*59c0*/  ULDC.64 UR10, c[0x0][0x740] ;  /* 0x0001d000000a7ab9 */ /* 0x000fc80000000a00 */
[----:B------:R-:W-:Y:S01]  /*59d0*/  IMAD.X R2, RZ, RZ, ~R2, P0 ;  /* 0x000000ffff027224 */ /* 0x000fe200000e0e02 */
[----:B------:R-:W-:-:S03]  /*59e0*/  ISETP.NE.U32.AND P0, PT, RZ, UR10, PT ;  /* 0x0000000aff007c0c */ /* 0x000fc6000bf05070 */
[----:B------:R-:W-:Y:S01]  /*59f0*/  IMAD R6, R2, UR8, RZ ;  /* 0x0000000802067c24 */ /* 0x000fe2000f8e02ff */
[----:B------:R-:W-:Y:S01]  /*5a00*/  ISETP.NE.AND.EX P0, PT, RZ, UR11, PT, P0 ;  /* 0x0000000bff007c0c */ /* 0x000fe2000bf05300 */
[----:B------:R-:W-:Y:S01]  /*5a10*/  IMAD.WIDE.U32 R2, R7, UR8, R4 ;  /* 0x0000000807027c25 */ /* 0x000fe2000f8e0004 */
[----:B------:R-:W-:-:S03]  /*5a20*/  ULDC UR8, c[0x0][0x718] ;  /* 0x0001c60000087ab9 */ /* 0x000fc60000000800 */
[----:B------:R-:W-:Y:S01]  /*5a30*/  IMAD R7, R7, UR9, R6 ;  /* 0x0000000907077c24 */ /* 0x000fe2000f8e0206 */
[----:B------:R-:W-:Y:S01]  /*5a40*/  ULDC UR9, c[0x0][0x154] ;  /* 0x0000550000097ab9 */ /* 0x000fe20000000800 */
[----:B0-----:R-:W-:Y:S02]  /*5a50*/  IMAD.MOV R6, RZ, RZ, -R20 ;  /* 0x000000ffff067224 */ /* 0x001fe400078e0a14 */
[----:B------:R-:W-:Y:S01]  /*5a60*/  IMAD.IADD R3, R3, 0x1, R7 ;  /* 0x0000000103037824 */ /* 0x000fe200078e0207 */
[----:B------:R-:W0:Y:S01]  /*5a70*/  LDC R20, c[0x0][0x148] ;  /* 0x00005200ff147b82 */ /* 0x000e220000000800 */
[----:B-1----:R-:W-:Y:S01]  /*5a80*/  IMAD R17, R18, R6, R17 ;  /* 0x0000000612117224 */ /* 0x002fe200078e0211 */
[----:B------:R-:W-:Y:S02]  /*5a90*/  I2FP.F32.U32 R6, R13 ;  /* 0x0000000d00067245 */ /* 0x000fe40000201000 */
[--C-:B------:R-:W-:Y:S02]  /*5aa0*/  SHF.R.U64 R18, R2, UR8, R3.reuse ;  /* 0x0000000802127c19 */ /* 0x100fe40008001203 */
[----:B------:R-:W-:Y:S01]  /*5ab0*/  SHF.R.U32.HI R3, RZ, UR8, R3 ;  /* 0x00000008ff037c19 */ /* 0x000fe20008011603 */
[----:B------:R-:W-:Y:S01]  /*5ac0*/  FMUL R6, R6, UR9 ;  /* 0x0000000906067c20 */ /* 0x000fe20008400000 */
[----:B------:R-:W-:-:S02]  /*5ad0*/  ULDC UR8, c[0x0][0x708] ;  /* 0x0001c20000087ab9 */ /* 0x000fc40000000800 */
[--C-:B------:R-:W-:Y:S01]  /*5ae0*/  SHF.R.U64 R22, R18, UR8, R3.reuse ;  /* 0x0000000812167c19 */ /* 0x100fe20008001203 */
[----:B------:R1:W2:Y:S01]  /*5af0*/  F2I.U32.TRUNC.NTZ R23, R6 ;  /* 0x0000000600177305 */ /* 0x0002a2000020f000 */
[----:B------:R-:W-:Y:S01]  /*5b00*/  SHF.R.U32.HI R3, RZ, UR8, R3 ;  /* 0x00000008ff037c19 */ /* 0x000fe20008011603 */
[----:B------:R-:W-:-:S03]  /*5b10*/  ULDC UR8, c[0x0][0x758] ;  /* 0x0001d60000087ab9 */ /* 0x000fc60000000800 */
[--C-:B------:R-:W-:Y:S02]  /*5b20*/  SHF.R.U64 R19, R22, UR8, R3.reuse ;  /* 0x0000000816137c19 */ /* 0x100fe40008001203 */
[----:B------:R-:W-:-:S03]  /*5b30*/  SHF.R.U32.HI R21, RZ, UR8, R3 ;  /* 0x00000008ff157c19 */ /* 0x000fc60008011603 */
[----:B------:R-:W-:Y:S02]  /*5b40*/  IMAD.MOV.U32 R2, RZ, RZ, R19 ;  /* 0x000000ffff027224 */ /* 0x000fe400078e0013 */
[----:B------:R-:W-:Y:S01]  /*5b50*/  IMAD.MOV.U32 R3, RZ, RZ, R21 ;  /* 0x000000ffff037224 */ /* 0x000fe200078e0015 */
[----:B-1----:R-:W-:Y:S06]  /*5b60*/  @!P0 BRA `(.L_x_108) ;  /* 0x0000000000288947 */ /* 0x002fec0003800000 */
        /* <DEDUP_REMOVED lines=10> */
.L_x_108:
[----:B------:R-:W-:Y:S01]  /*5c10*/  ULDC UR8, c[0x0][0x748] ;  /* 0x0001d20000087ab9 */ /* 0x000fe20000000800 */
[----:B--2---:R-:W-:Y:S01]  /*5c20*/  IMAD.MOV R23, RZ, RZ, -R23 ;  /* 0x000000ffff177224 */ /* 0x004fe200078e0a17 */
[----:B------:R-:W-:Y:S01]  /*5c30*/  SHF.R.U64 R3, R2, UR8, R3 ;  /* 0x0000000802037c19 */ /* 0x000fe20008001203 */
[----:B------:R-:W-:Y:S01]  /*5c40*/  ULDC UR8, c[0x0][0x738] ;  /* 0x0001ce0000087ab9 */ /* 0x000fe20000000800 */
[----:B------:R-:W-:Y:S01]  /*5c50*/  LOP3.LUT R2, R22, UR14, RZ, 0xc0, !PT ;  /* 0x0000000e16027c12 */ /* 0x000fe2000f8ec0ff */
[----:B0-----:R-:W-:Y:S01]  /*5c60*/  @P4 IMAD R17, R20, R23, R13 ;  /* 0x0000001714114224 */ /* 0x001fe200078e020d */
[----:B------:R-:W-:Y:S01]  /*5c70*/  LOP3.LUT R18, R18, UR5, RZ, 0xc0, !PT ;  /* 0x0000000512127c12 */ /* 0x000fe2000f8ec0ff */
[----:B------:R-:W-:Y:S01]  /*5c80*/  IMAD.MOV R6, RZ, RZ, -R3 ;  /* 0x000000ffff067224 */ /* 0x000fe200078e0a03 */
[----:B------:R-:W-:Y:S01]  /*5c90*/  ULDC UR9, c[0x0][0x710] ;  /* 0x0001c40000097ab9 */ /* 0x000fe20000000800 */
[----:B------:R-:W-:Y:S02]  /*5ca0*/  IMAD R2, R3, UR6, R2 ;  /* 0x0000000603027c24 */ /* 0x000fe4000f8e0202 */
[----:B------:R-:W-:Y:S01]  /*5cb0*/  IMAD R19, R6, UR8, R19 ;  /* 0x0000000806137c24 */ /* 0x000fe2000f8e0213 */
[----:B------:R-:W-:Y:S01]  /*5cc0*/  ULDC UR8, c[0x0][0x700] ;  /* 0x0001c00000087ab9 */ /* 0x000fe20000000800 */
[----:B------:R-:W-:-:S02]  /*5cd0*/  IMAD R17, R2, UR9, R17 ;  /* 0x0000000902117c24 */ /* 0x000fc4000f8e0211 */
[----:B------:R-:W-:Y:S02]  /*5ce0*/  IMAD R6, R19, UR8, R18 ;  /* 0x0000000813067c24 */ /* 0x000fe4000f8e0212 */
[----:B------:R-:W-:-:S03]  /*5cf0*/  IMAD.MOV.U32 R2, RZ, RZ, 0x1 ;  /* 0x00000001ff027424 */ /* 0x000fc600078e00ff */
[----:B------:R-:W-:Y:S02]  /*5d00*/  SEL R18, R6, R17, !P4 ;  /* 0x0000001106127207 */ /* 0x000fe40006000000 */
[----:B------:R-:W-:-:S07]  /*5d10*/  SEL R17, R17, R6, !P4 ;  /* 0x0000000611117207 */ /* 0x000fce0006000000 */
.L_x_106:
[----:B------:R-:W-:Y:S05]  /*5d20*/  BSYNC B1 ;  /* 0x0000000000017941 */ /* 0x000fea0003800000 */
.L_x_105:
[----:B------:R-:W-:-:S13]  /*5d30*/  LOP3.LUT P0, RZ, R2, 0xff, RZ, 0xc0, !PT ;  /* 0x000000ff02ff7812 */ /* 0x000fda000780c0ff */
[----:B------:R-:W-:Y:S05]  /*5d40*/  @P0 BRA `(.L_x_109) ;  /* 0xfffffff4001c0947 */ /* 0x000fea000383ffff */
[----:B------:R-:W-:Y:S05]  /*5d50*/  BSYNC B0 ;  /* 0x0000000000007941 */ /* 0x000fea0003800000 */
.L_x_98:
[----:B------:R-:W-:-:S03]  /*5d60*/  UMOV UR8, 0xffffffff ;  /* 0xffffffff00087882 */ /* 0x000fc60000000000 */
[----:B------:R-:W-:Y:S05]  /*5d70*/  BRA.DIV UR8, `(.L_x_110) ;  /* 0x0000000e08f87947 */ /* 0x000fea000b800000 */
[----:B------:R-:W-:-:S13]  /*5d80*/  ELECT P0, URZ, PT ;  /* 0x00000000003f782f */ /* 0x000fda0003800000 */
.L_x_145:
[----:B------:R-:W-:Y:S04]  /*5d90*/  BSSY B0, `(.L_x_111) ;  /* 0x00000e8000007945 */ /* 0x000fe80003800000 */
[----:B------:R-:W-:Y:S05]  /*5da0*/  @!P0 BRA `(.L_x_112) ;  /* 0x0000000c00988947 */ /* 0x000fea0003800000 */
[----:B------:R-:W-:-:S04]  /*5db0*/  LOP3.LUT R0, R0, 0x2, RZ, 0xfc, !PT ;  /* 0x0000000200007812 */ /* 0x000fc800078efcff */
[----:B------:R-:W-:-:S13]  /*5dc0*/  ISETP.NE.AND P0, PT, R0, 0x3, PT ;  /* 0x000000030000780c */ /* 0x000fda0003f05270 */
[----:B------:R-:W-:Y:S05]  /*5dd0*/  @!P0 BRA `(.L_x_113) ;  /* 0x0000000000048947 */ /* 0x000fea0003800000 */
[----:B------:R-:W-:Y:S01]  /*5de0*/  BPT.TRAP 0x1 ;  /* 0x000000040000795c */ /* 0x000fe20000300000 */
.L_x_113:
[----:B------:R-:W0:Y:S01]  /*5df0*/  S2R R3, SR_CgaCtaId ;  /* 0x0000000000037919 */ /* 0x000e220000008800 */
[----:B------:R-:W-:Y:S02]  /*5e00*/  MOV R0, 0x400 ;  /* 0x0000040000007802 */ /* 0x000fe40000000f00 */
[----:B------:R-:W-:Y:S02]  /*5e10*/  SHF.L.U32 R2, R9, 0x1f, RZ ;  /* 0x0000001f09027819 */ /* 0x000fe400000006ff */
[----:B0-----:R-:W-:-:S05]  /*5e20*/  LEA R3, R3, R0, 0x18 ;  /* 0x0000000003037211 */ /* 0x001fca00078ec0ff */
[----:B------:R-:W-:-:S04]  /*5e30*/  VIADD R3, R3, 0xc8 ;  /* 0x000000c803037836 */ /* 0x000fc80000000000 */
[C---:B------:R-:W-:Y:S02]  /*5e40*/  IMAD R5, R12.reuse, 0x8, R3 ;  /* 0x000000080c057824 */ /* 0x040fe400078e0203 */
[----:B------:R-:W-:Y:S02]  /*5e50*/  VIADD R12, R12, 0x1 ;  /* 0x000000010c0c7836 */ /* 0x000fe40000000000 */
[----:B------:R-:W0:Y:S03]  /*5e60*/  SYNCS.PHASECHK.TRANS64.TRYWAIT P0, [R5+URZ], R2 ;  /* 0x00000002050075a7 */ /* 0x000e26000800017f */
[----:B------:R-:W-:-:S04]  /*5e70*/  ISETP.NE.AND P1, PT, R12, 0x19, PT ;  /* 0x000000190c00780c */ /* 0x000fc80003f25270 */
[----:B------:R-:W-:Y:S02]  /*5e80*/  SEL R0, RZ, 0x1, P1 ;  /* 0x00000001ff007807 */ /* 0x000fe40000800000 */
[----:B------:R-:W-:Y:S02]  /*5e90*/  SEL R12, R12, RZ, P1 ;  /* 0x000000ff0c0c7207 */ /* 0x000fe40000800000 */
[----:B------:R-:W-:-:S03]  /*5ea0*/  LOP3.LUT R9, R9, R0, RZ, 0x3c, !PT ;  /* 0x0000000009097212 */ /* 0x000fc600078e3cff */
[----:B------:R-:W-:Y:S01]  /*5eb0*/  IMAD R7, R12, 0x8, R3 ;  /* 0x000000080c077824 */ /* 0x000fe200078e0203 */
[----:B------:R-:W-:Y:S01]  /*5ec0*/  SHF.L.U32 R4, R9, 0x1f, RZ ;  /* 0x0000001f09047819 */ /* 0x000fe200000006ff */
[----:B0-----:R-:W-:Y:S06]  /*5ed0*/  @!P0 BRA `(.L_x_114) ;  /* 0x0000000c00c08947 */ /* 0x001fec0003800000 */
.L_x_146:
[----:B------:R-:W1:Y:S01]  /*5ee0*/  SYNCS.PHASECHK.TRANS64.TRYWAIT P0, [R7+URZ], R4 ;  /* 0x00000004070075a7 */ /* 0x000e62000800017f */
[----:B------:R-:W-:-:S05]  /*5ef0*/  VIADD R0, R12, 0x1 ;  /* 0x000000010c007836 */ /* 0x000fca0000000000 */
[----:B------:R-:W-:-:S04]  /*5f00*/  ISETP.NE.AND P1, PT, R0, 0x19, PT ;  /* 0x000000190000780c */ /* 0x000fc80003f25270 */
[----:B0-----:R-:W-:Y:S02]  /*5f10*/  SEL R2, RZ, 0x1, P1 ;  /* 0x00000001ff027807 */ /* 0x001fe40000800000 */
[----:B------:R-:W-:Y:S02]  /*5f20*/  SEL R0, R0, RZ, P1 ;  /* 0x000000ff00007207 */ /* 0x000fe40000800000 */
[----:B------:R-:W-:-:S03]  /*5f30*/  LOP3.LUT R9, R9, R2, RZ, 0x3c, !PT ;  /* 0x0000000209097212 */ /* 0x000fc600078e3cff */
[----:B------:R-:W-:Y:S01]  /*5f40*/  IMAD R6, R0, 0x8, R3 ;  /* 0x0000000800067824 */ /* 0x000fe200078e0203 */
[----:B------:R-:W-:Y:S01]  /*5f50*/  SHF.L.U32 R5, R9, 0x1f, RZ ;  /* 0x0000001f09057819 */ /* 0x000fe200000006ff */
[----:B-1----:R-:W-:Y:S06]  /*5f60*/  @!P0 BRA `(.L_x_115) ;  /* 0x0000000c00b08947 */ /* 0x002fec0003800000 */
.L_x_147:
[----:B------:R-:W1:Y:S01]  /*5f70*/  SYNCS.PHASECHK.TRANS64.TRYWAIT P0, [R6+URZ], R5 ;  /* 0x00000005060075a7 */ /* 0x000e62000800017f */
[----:B------:R-:W-:-:S05]  /*5f80*/  VIADD R0, R0, 0x1 ;  /* 0x0000000100007836 */ /* 0x000fca0000000000 */
[----:B------:R-:W-:-:S04]  /*5f90*/  ISETP.NE.AND P1, PT, R0, 0x19, PT ;  /* 0x000000190000780c */ /* 0x000fc80003f25270 */
[----:B------:R-:W-:Y:S02]  /*5fa0*/  SEL R2, RZ, 0x1, P1 ;  /* 0x00000001ff027807 */ /* 0x000fe40000800000 */
[----:B------:R-:W-:Y:S02]  /*5fb0*/  SEL R0, R0, RZ, P1 ;  /* 0x000000ff00007207 */ /* 0x000fe40000800000 */
[----:B------:R-:W-:-:S03]  /*5fc0*/  LOP3.LUT R9, R9, R2, RZ, 0x3c, !PT ;  /* 0x0000000209097212 */ /* 0x000fc600078e3cff */
[----:B0-----:R-:W-:Y:S01]  /*5fd0*/  IMAD R7, R0, 0x8, R3 ;  /* 0x0000000800077824 */ /* 0x001fe200078e0203 */
[----:B------:R-:W-:Y:S01]  /*5fe0*/  SHF.L.U32 R4, R9, 0x1f, RZ ;  /* 0x0000001f09047819 */ /* 0x000fe200000006ff */
[----:B-1----:R-:W-:Y:S06]  /*5ff0*/  @!P0 BRA `(.L_x_116) ;  /* 0x0000000c00a08947 */ /* 0x002fec0003800000 */
.L_x_148:
        /* <DEDUP_REMOVED lines=9> */
.L_x_149:
        /* <DEDUP_REMOVED lines=9> */
.L_x_150:
        /* <DEDUP_REMOVED lines=9> */
.L_x_151:
        /* <DEDUP_REMOVED lines=9> */
.L_x_152:
        /* <DEDUP_REMOVED lines=9> */
.L_x_153:
        /* <DEDUP_REMOVED lines=9> */
.L_x_154:
        /* <DEDUP_REMOVED lines=9> */
.L_x_155:
        /* <DEDUP_REMOVED lines=9> */
.L_x_156:
        /* <DEDUP_REMOVED lines=9> */
.L_x_157:
        /* <DEDUP_REMOVED lines=9> */
.L_x_158:
        /* <DEDUP_REMOVED lines=9> */
.L_x_159:
        /* <DEDUP_REMOVED lines=9> */
.L_x_160:
        /* <DEDUP_REMOVED lines=9> */
.L_x_161:
        /* <DEDUP_REMOVED lines=9> */
.L_x_162:
        /* <DEDUP_REMOVED lines=9> */
.L_x_163:
        /* <DEDUP_REMOVED lines=9> */
.L_x_164:
        /* <DEDUP_REMOVED lines=9> */
.L_x_165:
        /* <DEDUP_REMOVED lines=9> */
.L_x_166:
        /* <DEDUP_REMOVED lines=9> */
.L_x_167:
        /* <DEDUP_REMOVED lines=9> */
.L_x_168:
[----:B------:R-:W1:Y:S01]  /*6b40*/  SYNCS.PHASECHK.TRANS64.TRYWAIT P0, [R7+URZ], R4 ;  /* 0x00000004070075a7 */ /* 0x000e62000800017f */
[----:B------:R-:W-:-:S05]  /*6b50*/  VIADD R0, R0, 0x1 ;  /* 0x0000000100007836 */ /* 0x000fca0000000000 */
[----:B------:R-:W-:-:S04]  /*6b60*/  ISETP.NE.AND P1, PT, R0, 0x19, PT ;  /* 0x000000190000780c */ /* 0x000fc80003f25270 */
[----:B------:R-:W-:Y:S02]  /*6b70*/  SEL R2, RZ, 0x1, P1 ;  /* 0x00000001ff027807 */ /* 0x000fe40000800000 */
[----:B------:R-:W-:Y:S02]  /*6b80*/  SEL R0, R0, RZ, P1 ;  /* 0x000000ff00007207 */ /* 0x000fe40000800000 */
[----:B------:R-:W-:Y:S01]  /*6b90*/  LOP3.LUT R2, R9, R2, RZ, 0x3c, !PT ;  /* 0x0000000209027212 */ /* 0x000fe200078e3cff */
[----:B-1----:R-:W-:Y:S06]  /*6ba0*/  @!P0 BRA `(.L_x_137) ;  /* 0x0000000800588947 */ /* 0x002fec0003800000 */
.L_x_169:
[----:B------:R-:W-:Y:S01]  /*6bb0*/  IMAD R3, R0, 0x8, R3 ;  /* 0x0000000800037824 */ /* 0x000fe200078e0203 */
[----:B------:R-:W-:-:S07]  /*6bc0*/  SHF.L.U32 R0, R2, 0x1f, RZ ;  /* 0x0000001f02007819 */ /* 0x000fce00000006ff */
.L_x_138:
[----:B--2---:R2:W3:Y:S02]  /*6bd0*/  SYNCS.PHASECHK.TRANS64.TRYWAIT P0, [R3+URZ], R0 ;  /* 0x00000000030075a7 */ /* 0x0044e4000800017f */
[----:B---3--:R-:W-:Y:S05]  /*6be0*/  @!P0 NANOSLEEP.SYNCS 0x989680 ;  /* 0x009896800000895d */ /* 0x008fea0003900000 */
[----:B------:R-:W3:Y:S02]  /*6bf0*/  @!P0 SYNCS.PHASECHK.TRANS64 P0, [R3+URZ], R0 ;  /* 0x00000000030085a7 */ /* 0x000ee4000800007f */
[----:B---3--:R-:W-:Y:S05]  /*6c00*/  @!P0 BRA `(.L_x_138) ;  /* 0xfffffffc00f08947 */ /* 0x008fea000383ffff */
.L_x_112:
[----:B------:R-:W-:Y:S05]  /*6c10*/  BSYNC B0 ;  /* 0x0000000000007941 */ /* 0x000fea0003800000 */
.L_x_111:
[----:B------:R-:W-:Y:S05]  /*6c20*/  EXIT ;  /* 0x000000000000794d */ /* 0x000fea0003800000 */
.L_x_22:
[----:B-1----:R-:W-:-:S04]  /*6c30*/  IMAD.U32 R58, RZ, RZ, UR8 ;  /* 0x00000008ff3a7e24 */ /* 0x002fc8000f8e00ff */
[----:B------:R1:W4:Y:S03]  /*6c40*/  SYNCS.PHASECHK.TRANS64.TRYWAIT P1, [R58+URZ], R57 ;  /* 0x000000393a0075a7 */ /* 0x000326000802017f */
[----:B----4-:R-:W-:Y:S05]  /*6c50*/  @!P1 NANOSLEEP.SYNCS 0x989680 ;  /* 0x009896800000995d */ /* 0x010fea0003900000 */
[----:B------:R-:W4:Y:S02]  /*6c60*/  @!P1 SYNCS.PHASECHK.TRANS64 P1, [R58+URZ], R57 ;  /* 0x000000393a0095a7 */ /* 0x000f24000802007f */
[----:B----4-:R-:W-:Y:S05]  /*6c70*/  @!P1 BRA `(.L_x_22) ;  /* 0xfffffffc00ec9947 */ /* 0x010fea000383ffff */
[----:B------:R-:W-:Y:S05]  /*6c80*/  BRA `(.L_x_21) ;  /* 0xffffffac00807947 */ /* 0x000fea000383ffff */
.L_x_99:
[----:B------:R-:W-:Y:S01]  /*6c90*/  BSSY B1, `(.L_x_139) ;  /* 0x0000006000017945 */ /* 0x000fe20003800000 */
[----:B------:R-:W-:-:S07]  /*6ca0*/  IMAD.MOV.U32 R2, RZ, RZ, -0x1 ;  /* 0xffffffffff027424 */ /* 0x000fce00078e00ff */
[----:B------:R-:W-:Y:S05]  /*6cb0*/  WARPSYNC.COLLECTIVE R2, `(.L_x_140) ;  /* 0x00000000020c7348 */ /* 0x000fea0003c00000 */
[----:B------:R-:W-:Y:S02]  /*6cc0*/  ELECT P0, UR62, PT ;  /* 0x00000000003e782f */ /* 0x000fe40003800000 */
[----:B------:R-:W-:Y:S01]  /*6cd0*/  MOV R2, UR62 ;  /* 0x0000003e00027c02 */ /* 0x000fe20008000f00 */
[----:B------:R-:W-:Y:S10]  /*6ce0*/  ENDCOLLECTIVE ;  /* 0x000000000000791b */ /* 0x000ff40003800000 */
.L_x_140:
[----:B------:R-:W-:Y:S05]  /*6cf0*/  BSYNC B1 ;  /* 0x0000000000017941 */ /* 0x000fea0003800000 */
.L_x_139:
[----:B------:R-:W-:Y:S05]  /*6d00*/  BRA `(.L_x_141) ;  /* 0xffffffe400387947 */ /* 0x000fea000383ffff */
.L_x_102:
[----:B0-----:R0:W1:Y:S02]  /*6d10*/  SYNCS.PHASECHK.TRANS64.TRYWAIT P0, [R18+URZ+0xc8], R7 ;  /* 0x0000c807120075a7 */ /* 0x001064000800017f */
[----:B-1----:R-:W-:Y:S05]  /*6d20*/  @!P0 NANOSLEEP.SYNCS 0x989680 ;  /* 0x009896800000895d */ /* 0x002fea0003900000 */
[----:B------:R-:W1:Y:S02]  /*6d30*/  @!P0 SYNCS.PHASECHK.TRANS64 P0, [R18+URZ+0xc8], R7 ;  /* 0x0000c807120085a7 */ /* 0x000e64000800007f */
[----:B-1----:R-:W-:Y:S05]  /*6d40*/  @!P0 BRA `(.L_x_102) ;  /* 0xfffffffc00f08947 */ /* 0x002fea000383ffff */
[----:B------:R-:W-:Y:S05]  /*6d50*/  BRA `(.L_x_142) ;  /* 0xffffffe400747947 */ /* 0x000fea000383ffff */
.L_x_110:
[----:B------:R-:W-:Y:S01]  /*6d60*/  BSSY B0, `(.L_x_143) ;  /* 0x0000006000007945 */ /* 0x000fe20003800000 */
[----:B------:R-:W-:-:S07]  /*6d70*/  IMAD.MOV.U32 R2, RZ, RZ, -0x1 ;  /* 0xffffffffff027424 */ /* 0x000fce00078e00ff */
[----:B------:R-:W-:Y:S05]  /*6d80*/  WARPSYNC.COLLECTIVE R2, `(.L_x_144) ;  /* 0x00000000020c7348 */ /* 0x000fea0003c00000 */
[----:B------:R-:W-:Y:S02]  /*6d90*/  ELECT P0, UR62, PT ;  /* 0x00000000003e782f */ /* 0x000fe40003800000 */
[----:B------:R-:W-:Y:S01]  /*6da0*/  MOV R2, UR62 ;  /* 0x0000003e00027c02 */ /* 0x000fe20008000f00 */
[----:B------:R-:W-:Y:S10]  /*6db0*/  ENDCOLLECTIVE ;  /* 0x000000000000791b */ /* 0x000ff40003800000 */
.L_x_144:
[----:B------:R-:W-:Y:S05]  /*6dc0*/  BSYNC B0 ;  /* 0x0000000000007941 */ /* 0x000fea0003800000 */
.L_x_143:
[----:B------:R-:W-:Y:S05]  /*6dd0*/  BRA `(.L_x_145) ;  /* 0xffffffec00ec7947 */ /* 0x000fea000383ffff */
.L_x_114:
[----:B0-----:R0:W1:Y:S02]  /*6de0*/  SYNCS.PHASECHK.TRANS64.TRYWAIT P0, [R5+URZ], R2 ;  /* 0x00000002050075a7 */ /* 0x001064000800017f */
[----:B-1----:R-:W-:Y:S05]  /*6df0*/  @!P0 NANOSLEEP.SYNCS 0x989680 ;  /* 0x009896800000895d */ /* 0x002fea0003900000 */
[----:B------:R-:W1:Y:S02]  /*6e00*/  @!P0 SYNCS.PHASECHK.TRANS64 P0, [R5+URZ], R2 ;  /* 0x00000002050085a7 */ /* 0x000e64000800007f */
[----:B-1----:R-:W-:Y:S05]  /*6e10*/  @!P0 BRA `(.L_x_114) ;  /* 0xfffffffc00f08947 */ /* 0x002fea000383ffff */
[----:B------:R-:W-:Y:S05]  /*6e20*/  BRA `(.L_x_146) ;  /* 0xfffffff0002c7947 */ /* 0x000fea000383ffff */
.L_x_115:
[----:B0-----:R0:W1:Y:S02]  /*6e30*/  SYNCS.PHASECHK.TRANS64.TRYWAIT P0, [R7+URZ], R4 ;  /* 0x00000004070075a7 */ /* 0x001064000800017f */
[----:B-1----:R-:W-:Y:S05]  /*6e40*/  @!P0 NANOSLEEP.SYNCS 0x989680 ;  /* 0x009896800000895d */ /* 0x002fea0003900000 */
[----:B------:R-:W1:Y:S02]  /*6e50*/  @!P0 SYNCS.PHASECHK.TRANS64 P0, [R7+URZ], R4 ;  /* 0x00000004070085a7 */ /* 0x000e64000800007f */
[----:B-1----:R-:W-:Y:S05]  /*6e60*/  @!P0 BRA `(.L_x_115) ;  /* 0xfffffffc00f08947 */ /* 0x002fea000383ffff */
[----:B------:R-:W-:Y:S05]  /*6e70*/  BRA `(.L_x_147) ;  /* 0xfffffff0003c7947 */ /* 0x000fea000383ffff */
.L_x_116:
[----:B0-----:R0:W1:Y:S02]  /*6e80*/  SYNCS.PHASECHK.TRANS64.TRYWAIT P0, [R6+URZ], R5 ;  /* 0x00000005060075a7 */ /* 0x001064000800017f */
[----:B-1----:R-:W-:Y:S05]  /*6e90*/  @!P0 NANOSLEEP.SYNCS 0x989680 ;  /* 0x009896800000895d */ /* 0x002fea0003900000 */
[----:B------:R-:W1:Y:S02]  /*6ea0*/  @!P0 SYNCS.PHASECHK.TRANS64 P0, [R6+URZ], R5 ;  /* 0x00000005060085a7 */ /* 0x000e64000800007f */
[----:B-1----:R-:W-:Y:S05]  /*6eb0*/  @!P0 BRA `(.L_x_116) ;  /* 0xfffffffc00f08947 */ /* 0x002fea000383ffff */
[----:B------:R-:W-:Y:S05]  /*6ec0*/  BRA `(.L_x_148) ;  /* 0xfffffff0004c7947 */ /* 0x000fea000383ffff */
.L_x_117:
[----:B0-----:R0:W1:Y:S02]  /*6ed0*/  SYNCS.PHASECHK.TRANS64.TRYWAIT P0, [R7+URZ], R4 ;  /* 0x00000004070075a7 */ /* 0x001064000800017f */
[----:B-1----:R-:W-:Y:S05]  /*6ee0*/  @!P0 NANOSLEEP.SYNCS 0x989680 ;  /* 0x009896800000895d */ /* 0x002fea0003900000 */
[----:B------:R-:W1:Y:S02]  /*6ef0*/  @!P0 SYNCS.PHASECHK.TRANS64 P0, [R7+URZ], R4 ;  /* 0x00000004070085a7 */ /* 0x000e64000800007f */
[----:B-1----:R-:W-:Y:S05]  /*6f00*/  @!P0 BRA `(.L_x_117) ;  /* 0xfffffffc00f08947 */ /* 0x002fea000383ffff */
[----:B------:R-:W-:Y:S05]  /*6f10*/  BRA `(.L_x_149) ;  /* 0xfffffff0005c7947 */ /* 0x000fea000383ffff */
.L_x_118:
[----:B0-----:R0:W1:Y:S02]  /*6f20*/  SYNCS.PHASECHK.TRANS64.TRYWAIT P0, [R6+URZ], R5 ;  /* 0x00000005060075a7 */ /* 0x001064000800017f */
[----:B-1----:R-:W-:Y:S05]  /*6f30*/  @!P0 NANOSLEEP.SYNCS 0x989680 ;  /* 0x009896800000895d */ /* 0x002fea0003900000 */
[----:B------:R-:W1:Y:S02]  /*6f40*/  @!P0 SYNCS.PHASECHK.TRANS64 P0, [R6+URZ], R5 ;  /* 0x00000005060085a7 */ /* 0x000e64000800007f */
[----:B-1----:R-:W-:Y:S05]  /*6f50*/  @!P0 BRA `(.L_x_118) ;  /* 0xfffffffc00f08947 */ /* 0x002fea000383ffff */
[----:B------:R-:W-:Y:S05]  /*6f60*/  BRA `(.L_x_150) ;  /* 0xfffffff0006c7947 */ /* 0x000fea000383ffff */
.L_x_119:
[----:B0-----:R0:W1:Y:S02]  /*6f70*/  SYNCS.PHASECHK.TRANS64.TRYWAIT P0, [R7+URZ], R4 ;  /* 0x00000004070075a7 */ /* 0x001064000800017f */
[----:B-1----:R-:W-:Y:S05]  /*6f80*/  @!P0 NANOSLEEP.SYNCS 0x989680 ;  /* 0x009896800000895d */ /* 0x002fea0003900000 */
[----:B------:R-:W1:Y:S02]  /*6f90*/  @!P0 SYNCS.PHASECHK.TRANS64 P0, [R7+URZ], R4 ;  /* 0x00000004070085a7 */ /* 0x000e64000800007f */
[----:B-1----:R-:W-:Y:S05]  /*6fa0*/  @!P0 BRA `(.L_x_119) ;  /* 0xfffffffc00f08947 */ /* 0x002fea000383ffff */
[----:B------:R-:W-:Y:S05]  /*6fb0*/  BRA `(.L_x_151) ;  /* 0xfffffff0007c7947 */ /* 0x000fea000383ffff */
.L_x_120:
[----:B0-----:R0:W1:Y:S02]  /*6fc0*/  SYNCS.PHASECHK.TRANS64.TRYWAIT P0, [R6+URZ], R5 ;  /* 0x00000005060075a7 */ /* 0x001064000800017f */
[----:B-1----:R-:W-:Y:S05]  /*6fd0*/  @!P0 NANOSLEEP.SYNCS 0x989680 ;  /* 0x009896800000895d */ /* 0x002fea0003900000 */
[----:B------:R-:W1:Y:S02]  /*6fe0*/  @!P0 SYNCS.PHASECHK.TRANS64 P0, [R6+URZ], R5 ;  /* 0x00000005060085a7 */ /* 0x000e64000800007f */
[----:B-1----:R-:W-:Y:S05]  /*6ff0*/  @!P0 BRA `(.L_x_120) ;  /* 0xfffffffc00f08947 */ /* 0x002fea000383ffff */
[----:B------:R-:W-:Y:S05]  /*7000*/  BRA `(.L_x_152) ;  /* 0xfffffff0008c7947 */ /* 0x000fea000383ffff */
.L_x_121:
[----:B0-----:R0:W1:Y:S02]  /*7010*/  SYNCS.PHASECHK.TRANS64.TRYWAIT P0, [R7+URZ], R4 ;  /* 0x00000004070075a7 */ /* 0x001064000800017f */
[----:B-1----:R-:W-:Y:S05]  /*7020*/  @!P0 NANOSLEEP.SYNCS 0x989680 ;  /* 0x009896800000895d */ /* 0x002fea0003900000 */
[----:B------:R-:W1:Y:S02]  /*7030*/  @!P0 SYNCS.PHASECHK.TRANS64 P0, [R7+URZ], R4 ;  /* 0x00000004070085a7 */ /* 0x000e64000800007f */
[----:B-1----:R-:W-:Y:S05]  /*7040*/  @!P0 BRA `(.L_x_121) ;  /* 0xfffffffc00f08947 */ /* 0x002fea000383ffff */
[----:B------:R-:W-:Y:S05]  /*7050*/  BRA `(.L_x_153) ;  /* 0xfffffff0009c7947 */ /* 0x000fea000383ffff */
.L_x_122:
[----:B0-----:R0:W1:Y:S02]  /*7060*/  SYNCS.PHASECHK.TRANS64.TRYWAIT P0, [R6+URZ], R5 ;  /* 0x00000005060075a7 */ /* 0x001064000800017f */
[----:B-1----:R-:W-:Y:S05]  /*7070*/  @!P0 NANOSLEEP.SYNCS 0x989680 ;  /* 0x009896800000895d */ /* 0x002fea0003900000 */
[----:B------:R-:W1:Y:S02]  /*7080*/  @!P0 SYNCS.PHASECHK.TRANS64 P0, [R6+URZ], R5 ;  /* 0x00000005060085a7 */ /* 0x000e64000800007f */
[----:B-1----:R-:W-:Y:S05]  /*7090*/  @!P0 BRA `(.L_x_122) ;  /* 0xfffffffc00f08947 */ /* 0x002fea000383ffff */
[----:B------:R-:W-:Y:S05]  /*70a0*/  BRA `(.L_x_154) ;  /* 0xfffffff000ac7947 */ /* 0x000fea000383ffff */
.L_x_123:
[----:B0-----:R0:W1:Y:S02]  /*70b0*/  SYNCS.PHASECHK.TRANS64.TRYWAIT P0, [R7+URZ], R4 ;  /* 0x00000004070075a7 */ /* 0x001064000800017f */
[----:B-1----:R-:W-:Y:S05]  /*70c0*/  @!P0 NANOSLEEP.SYNCS 0x989680 ;  /* 0x009896800000895d */ /* 0x002fea0003900000 */
[----:B------:R-:W1:Y:S02]  /*70d0*/  @!P0 SYNCS.PHASECHK.TRANS64 P0, [R7+URZ], R4 ;  /* 0x00000004070085a7 */ /* 0x000e64000800007f */
[----:B-1----:R-:W-:Y:S05]  /*70e0*/  @!P0 BRA `(.L_x_123) ;  /* 0xfffffffc00f08947 */ /* 0x002fea000383ffff */
[----:B------:R-:W-:Y:S05]  /*70f0*/  BRA `(.L_x_155) ;  /* 0xfffffff000bc7947 */ /* 0x000fea000383ffff */
.L_x_124:
[----:B0-----:R0:W1:Y:S02]  /*7100*/  SYNCS.PHASECHK.TRANS64.TRYWAIT P0, [R6+URZ], R5 ;  /* 0x00000005060075a7 */ /* 0x001064000800017f */
[----:B-1----:R-:W-:Y:S05]  /*7110*/  @!P0 NANOSLEEP.SYNCS 0x989680 ;  /* 0x009896800000895d */ /* 0x002fea0003900000 */
[----:B------:R-:W1:Y:S02]  /*7120*/  @!P0 SYNCS.PHASECHK.TRANS64 P0, [R6+URZ], R5 ;  /* 0x00000005060085a7 */ /* 0x000e64000800007f */
[----:B-1----:R-:W-:Y:S05]  /*7130*/  @!P0 BRA `(.L_x_124) ;  /* 0xfffffffc00f08947 */ /* 0x002fea000383ffff */
[----:B------:R-:W-:Y:S05]  /*7140*/  BRA `(.L_x_156) ;  /* 0xfffffff000cc7947 */ /* 0x000fea000383ffff */
.L_x_125:
[----:B0-----:R0:W1:Y:S02]  /*7150*/  SYNCS.PHASECHK.TRANS64.TRYWAIT P0, [R7+URZ], R4 ;  /* 0x00000004070075a7 */ /* 0x001064000800017f */
[----:B-1----:R-:W-:Y:S05]  /*7160*/  @!P0 NANOSLEEP.SYNCS 0x989680 ;  /* 0x009896800000895d */ /* 0x002fea0003900000 */
[----:B------:R-:W1:Y:S02]  /*7170*/  @!P0 SYNCS.PHASECHK.TRANS64 P0, [R7+URZ], R4 ;  /* 0x00000004070085a7 */ /* 0x000e64000800007f */
[----:B-1----:R-:W-:Y:S05]  /*7180*/  @!P0 BRA `(.L_x_125) ;  /* 0xfffffffc00f08947 */ /* 0x002fea000383ffff */
[----:B------:R-:W-:Y:S05]  /*7190*/  BRA `(.L_x_157) ;  /* 0xfffffff000dc7947 */ /* 0x000fea000383ffff */
.L_x_126:
[----:B0-----:R0:W1:Y:S02]  /*71a0*/  SYNCS.PHASECHK.TRANS64.TRYWAIT P0, [R6+URZ], R5 ;  /* 0x00000005060075a7 */ /* 0x001064000800017f */
[----:B-1----:R-:W-:Y:S05]  /*71b0*/  @!P0 NANOSLEEP.SYNCS 0x989680 ;  /* 0x009896800000895d */ /* 0x002fea0003900000 */
[----:B------:R-:W1:Y:S02]  /*71c0*/  @!P0 SYNCS.PHASECHK.TRANS64 P0, [R6+URZ], R5 ;  /* 0x00000005060085a7 */ /* 0x000e64000800007f */
[----:B-1----:R-:W-:Y:S05]  /*71d0*/  @!P0 BRA `(.L_x_126) ;  /* 0xfffffffc00f08947 */ /* 0x002fea000383ffff */
[----:B------:R-:W-:Y:S05]  /*71e0*/  BRA `(.L_x_158) ;  /* 0xfffffff000ec7947 */ /* 0x000fea000383ffff */
.L_x_127:
[----:B0-----:R0:W1:Y:S02]  /*71f0*/  SYNCS.PHASECHK.TRANS64.TRYWAIT P0, [R7+URZ], R4 ;  /* 0x00000004070075a7 */ /* 0x001064000800017f */
[----:B-1----:R-:W-:Y:S05]  /*7200*/  @!P0 NANOSLEEP.SYNCS 0x989680 ;  /* 0x009896800000895d */ /* 0x002fea0003900000 */
[----:B------:R-:W1:Y:S02]  /*7210*/  @!P0 SYNCS.PHASECHK.TRANS64 P0, [R7+URZ], R4 ;  /* 0x00000004070085a7 */ /* 0x000e64000800007f */
[----:B-1----:R-:W-:Y:S05]  /*7220*/  @!P0 BRA `(.L_x_127) ;  /* 0xfffffffc00f08947 */ /* 0x002fea000383ffff */
[----:B------:R-:W-:Y:S05]  /*7230*/  BRA `(.L_x_159) ;  /* 0xfffffff000fc7947 */ /* 0x000fea000383ffff */
.L_x_128:
[----:B0-----:R0:W1:Y:S02]  /*7240*/  SYNCS.PHASECHK.TRANS64.TRYWAIT P0, [R6+URZ], R5 ;  /* 0x00000005060075a7 */ /* 0x001064000800017f */
[----:B-1----:R-:W-:Y:S05]  /*7250*/  @!P0 NANOSLEEP.SYNCS 0x989680 ;  /* 0x009896800000895d */ /* 0x002fea0003900000 */
[----:B------:R-:W1:Y:S02]  /*7260*/  @!P0 SYNCS.PHASECHK.TRANS64 P0, [R6+URZ], R5 ;  /* 0x00000005060085a7 */ /* 0x000e64000800007f */
[----:B-1----:R-:W-:Y:S05]  /*7270*/  @!P0 BRA `(.L_x_128) ;  /* 0xfffffffc00f08947 */ /* 0x002fea000383ffff */
[----:B------:R-:W-:Y:S05]  /*7280*/  BRA `(.L_x_160) ;  /* 0xfffffff4000c7947 */ /* 0x000fea000383ffff */
.L_x_129:
[----:B0-----:R0:W1:Y:S02]  /*7290*/  SYNCS.PHASECHK.TRANS64.TRYWAIT P0, [R7+URZ], R4 ;  /* 0x00000004070075a7 */ /* 0x001064000800017f */
[----:B-1----:R-:W-:Y:S05]  /*72a0*/  @!P0 NANOSLEEP.SYNCS 0x989680 ;  /* 0x009896800000895d */ /* 0x002fea0003900000 */
[----:B------:R-:W1:Y:S02]  /*72b0*/  @!P0 SYNCS.PHASECHK.TRANS64 P0, [R7+URZ], R4 ;  /* 0x00000004070085a7 */ /* 0x000e64000800007f */
[----:B-1----:R-:W-:Y:S05]  /*72c0*/  @!P0 BRA `(.L_x_129) ;  /* 0xfffffffc00f08947 */ /* 0x002fea000383ffff */
[----:B------:R-:W-:Y:S05]  /*72d0*/  BRA `(.L_x_161) ;  /* 0xfffffff4001c7947 */ /* 0x000fea000383ffff */
.L_x_130:
[----:B0-----:R0:W1:Y:S02]  /*72e0*/  SYNCS.PHASECHK.TRANS64.TRYWAIT P0, [R6+URZ], R5 ;  /* 0x00000005060075a7 */ /* 0x001064000800017f */
[----:B-1----:R-:W-:Y:S05]  /*72f0*/  @!P0 NANOSLEEP.SYNCS 0x989680 ;  /* 0x009896800000895d */ /* 0x002fea0003900000 */
[----:B------:R-:W1:Y:S02]  /*7300*/  @!P0 SYNCS.PHASECHK.TRANS64 P0, [R6+URZ], R5 ;  /* 0x00000005060085a7 */ /* 0x000e64000800007f */
[----:B-1----:R-:W-:Y:S05]  /*7310*/  @!P0 BRA `(.L_x_130) ;  /* 0xfffffffc00f08947 */ /* 0x002fea000383ffff */
[----:B------:R-:W-:Y:S05]  /*7320*/  BRA `(.L_x_162) ;  /* 0xfffffff4002c7947 */ /* 0x000fea000383ffff */
.L_x_131:
[----:B0-----:R0:W1:Y:S02]  /*7330*/  SYNCS.PHASECHK.TRANS64.TRYWAIT P0, [R7+URZ], R4 ;  /* 0x00000004070075a7 */ /* 0x001064000800017f */
[----:B-1----:R-:W-:Y:S05]  /*7340*/  @!P0 NANOSLEEP.SYNCS 0x989680 ;  /* 0x009896800000895d */ /* 0x002fea0003900000 */
[----:B------:R-:W1:Y:S02]  /*7350*/  @!P0 SYNCS.PHASECHK.TRANS64 P0, [R7+URZ], R4 ;  /* 0x00000004070085a7 */ /* 0x000e64000800007f */
[----:B-1----:R-:W-:Y:S05]  /*7360*/  @!P0 BRA `(.L_x_131) ;  /* 0xfffffffc00f08947 */ /* 0x002fea000383ffff */
[----:B------:R-:W-:Y:S05]  /*7370*/  BRA `(.L_x_163) ;  /* 0xfffffff4003c7947 */ /* 0x000fea000383ffff */
.L_x_132:
[----:B0-----:R0:W1:Y:S02]  /*7380*/  SYNCS.PHASECHK.TRANS64.TRYWAIT P0, [R6+URZ], R5 ;  /* 0x00000005060075a7 */ /* 0x001064000800017f */
[----:B-1----:R-:W-:Y:S05]  /*7390*/  @!P0 NANOSLEEP.SYNCS 0x989680 ;  /* 0x009896800000895d */ /* 0x002fea0003900000 */
[----:B------:R-:W1:Y:S02]  /*73a0*/  @!P0 SYNCS.PHASECHK.TRANS64 P0, [R6+URZ], R5 ;  /* 0x00000005060085a7 */ /* 0x000e64000800007f */
[----:B-1----:R-:W-:Y:S05]  /*73b0*/  @!P0 BRA `(.L_x_132) ;  /* 0xfffffffc00f08947 */ /* 0x002fea000383ffff */
[----:B------:R-:W-:Y:S05]  /*73c0*/  BRA `(.L_x_164) ;  /* 0xfffffff4004c7947 */ /* 0x000fea000383ffff */
.L_x_133:
[----:B0-----:R0:W1:Y:S02]  /*73d0*/  SYNCS.PHASECHK.TRANS64.TRYWAIT P0, [R7+URZ], R4 ;  /* 0x00000004070075a7 */ /* 0x001064000800017f */
[----:B-1----:R-:W-:Y:S05]  /*73e0*/  @!P0 NANOSLEEP.SYNCS 0x989680 ;  /* 0x009896800000895d */ /* 0x002fea0003900000 */
[----:B------:R-:W1:Y:S02]  /*73f0*/  @!P0 SYNCS.PHASECHK.TRANS64 P0, [R7+URZ], R4 ;  /* 0x00000004070085a7 */ /* 0x000e64000800007f */
[----:B-1----:R-:W-:Y:S05]  /*7400*/  @!P0 BRA `(.L_x_133) ;  /* 0xfffffffc00f08947 */ /* 0x002fea000383ffff */
[----:B------:R-:W-:Y:S05]  /*7410*/  BRA `(.L_x_165) ;  /* 0xfffffff4005c7947 */ /* 0x000fea000383ffff */
.L_x_134:
[----:B0-----:R0:W1:Y:S02]  /*7420*/  SYNCS.PHASECHK.TRANS64.TRYWAIT P0, [R6+URZ], R5 ;  /* 0x00000005060075a7 */ /* 0x001064000800017f */
[----:B-1----:R-:W-:Y:S05]  /*7430*/  @!P0 NANOSLEEP.SYNCS 0x989680 ;  /* 0x009896800000895d */ /* 0x002fea0003900000 */
[----:B------:R-:W1:Y:S02]  /*7440*/  @!P0 SYNCS.PHASECHK.TRANS64 P0, [R6+URZ], R5 ;  /* 0x00000005060085a7 */ /* 0x000e64000800007f */
[----:B-1----:R-:W-:Y:S05]  /*7450*/  @!P0 BRA `(.L_x_134) ;  /* 0xfffffffc00f08947 */ /* 0x002fea000383ffff */
[----:B------:R-:W-:Y:S05]  /*7460*/  BRA `(.L_x_166) ;  /* 0xfffffff4006c7947 */ /* 0x000fea000383ffff */
.L_x_135:
[----:B0-----:R0:W1:Y:S02]  /*7470*/  SYNCS.PHASECHK.TRANS64.TRYWAIT P0, [R7+URZ], R4 ;  /* 0x00000004070075a7 */ /* 0x001064000800017f */
[----:B-1----:R-:W-:Y:S05]  /*7480*/  @!P0 NANOSLEEP.SYNCS 0x989680 ;  /* 0x009896800000895d */ /* 0x002fea0003900000 */
[----:B------:R-:W1:Y:S02]  /*7490*/  @!P0 SYNCS.PHASECHK.TRANS64 P0, [R7+URZ], R4 ;  /* 0x00000004070085a7 */ /* 0x000e64000800007f */
[----:B-1----:R-:W-:Y:S05]  /*74a0*/  @!P0 BRA `(.L_x_135) ;  /* 0xfffffffc00f08947 */ /* 0x002fea000383ffff */
[----:B------:R-:W-:Y:S05]  /*74b0*/  BRA `(.L_x_167) ;  /* 0xfffffff4007c7947 */ /* 0x000fea000383ffff */
.L_x_136:
[----:B0-----:R0:W1:Y:S02]  /*74c0*/  SYNCS.PHASECHK.TRANS64.TRYWAIT P0, [R6+URZ], R5 ;  /* 0x00000005060075a7 */ /* 0x001064000800017f */
[----:B-1----:R-:W-:Y:S05]  /*74d0*/  @!P0 NANOSLEEP.SYNCS 0x989680 ;  /* 0x009896800000895d */ /* 0x002fea0003900000 */
[----:B------:R-:W1:Y:S02]  /*74e0*/  @!P0 SYNCS.PHASECHK.TRANS64 P0, [R6+URZ], R5 ;  /* 0x00000005060085a7 */ /* 0x000e64000800007f */
[----:B-1----:R-:W-:Y:S05]  /*74f0*/  @!P0 BRA `(.L_x_136) ;  /* 0xfffffffc00f08947 */ /* 0x002fea000383ffff */
[----:B------:R-:W-:Y:S05]  /*7500*/  BRA `(.L_x_168) ;  /* 0xfffffff4008c7947 */ /* 0x000fea000383ffff */
.L_x_137:
[----:B-1----:R1:W2:Y:S02]  /*7510*/  SYNCS.PHASECHK.TRANS64.TRYWAIT P0, [R7+URZ], R4 ;  /* 0x00000004070075a7 */ /* 0x0022a4000800017f */
[----:B--2---:R-:W-:Y:S05]  /*7520*/  @!P0 NANOSLEEP.SYNCS 0x989680 ;  /* 0x009896800000895d */ /* 0x004fea0003900000 */
[----:B------:R-:W2:Y:S02]  /*7530*/  @!P0 SYNCS.PHASECHK.TRANS64 P0, [R7+URZ], R4 ;  /* 0x00000004070085a7 */ /* 0x000ea4000800007f */
[----:B--2---:R-:W-:Y:S05]  /*7540*/  @!P0 BRA `(.L_x_137) ;  /* 0xfffffffc00f08947 */ /* 0x004fea000383ffff */
[----:B------:R-:W-:Y:S05]  /*7550*/  BRA `(.L_x_169) ;  /* 0xfffffff400947947 */ /* 0x000fea000383ffff */
.L_x_170:
[----:B------:R-:W-:-:S00]  /*7560*/  BRA `(.L_x_170) ;  /* 0xfffffffc00fc7947 */ /* 0x000fc0000383ffff */
[----:B------:R-:W-:-:S00]  /*7570*/  NOP ;  /* 0x0000000000007918 */ /* 0x000fc00000000000 */
        /* <DEDUP_REMOVED lines=8> */
.L_x_171:


//--------------------- .nv.shared._ZN7cutlass13device_kernelINS_4gemm6kernel13GemmUniversalIN4cute5tupleIJiiiiEEENS1_10collective13CollectiveMmaINS1_40MainloopSm90TmaGmmaWarpSpecializedSparseILi25ENS5_IJNS4_1CILi1EEENSA_ILi2EEESB_EEENS1_35KernelTmaWarpSpecializedCooperativeEEENS5_IJNSA_ILi128EEENSA_ILi64EEESH_EEEaNS5_IJNS4_6LayoutINS5_IJiNS5_IJSC_iEEEiEEENS5_IJlNS5_IJSB_SC_EEElEEEEENSJ_INS5_IJNS5_IJSH_iEEESP_iEEENS5_IJNS5_IJSH_NSA_ILi4096EEEEEENS5_IJSB_lEEElEEEEEEEEaNS5_IJlSB_lEEENS4_8TiledMMAINS4_8MMA_AtomIJNS4_4SM904GMMA6SPARSE27GMMA_64x64x64_S32S8S8_SS_TNILNS11_9SparseSelE0EEEEEENSJ_INS5_IJSC_SB_SB_EEENS5_IJSB_NSA_ILi0EEES18_EEEEENS5_IJNS4_10UnderscoreES1B_S1B_EEEEENS4_23SM90_TMA_LOAD_MULTICASTENS4_14ComposedLayoutINS4_7SwizzleILi1ELi4ELi3EEENS4_25smem_sparse_ptr_flag_bitsILi2ELi8EEENSJ_INS5_IJNS5_IJSB_NSA_ILi8EEEEEENS5_IJSC_NSA_ILi32EEEEEEEEENS5_IJNS5_IJS18_SH_EEESM_EEEEEEEvNS4_8identityENS4_13SM90_TMA_LOADENS1F_INS1G_ILi2ELi4ELi3EEENS4_18smem_ptr_flag_bitsILi8EEENSJ_INS5_IJS1K_SH_EEENS5_IJSH_SB_EEEEEEEvS1T_EENS_8epilogue10collective6detail29Sm90TmaWarpSpecializedAdapterINS24_15DefaultEpilogueIiNS5_IJSB_llEEES28_NS23_6thread17LinearCombinationIiLi1EiiLNS29_9ScaleType4KindE0ELNS_15FloatRoundStyleE2EiEENS1_15EpilogueDefaultEEEEEvvEEEEvNT_6ParamsE --------------------------
	.section	.nv.shared._ZN7cutlass13device_kernelINS_4gemm6kernel13GemmUniversalIN4cute5tupleIJiiiiEEENS1_10collective13CollectiveMmaINS1_40MainloopSm90TmaGmmaWarpSpecializedSparseILi25ENS5_IJNS4_1CILi1EEENSA_ILi2EEESB_EEENS1_35KernelTmaWarpSpecializedCooperativeEEENS5_IJNSA_ILi128EEENSA_ILi64EEESH_EEEaNS5_IJNS4_6LayoutINS5_IJiNS5_IJSC_iEEEiEEENS5_IJlNS5_IJSB_SC_EEElEEEEENSJ_INS5_IJNS5_IJSH_iEEESP_iEEENS5_IJNS5_IJSH_NSA_ILi4096EEEEEENS5_IJSB_lEEElEEEEEEEEaNS5_IJlSB_lEEENS4_8TiledMMAINS4_8MMA_AtomIJNS4_4SM904GMMA6SPARSE27GMMA_64x64x64_S32S8S8_SS_TNILNS11_9SparseSelE0EEEEEENSJ_INS5_IJSC_SB_SB_EEENS5_IJSB_NSA_ILi0EEES18_EEEEENS5_IJNS4_10UnderscoreES1B_S1B_EEEEENS4_23SM90_TMA_LOAD_MULTICASTENS4_14ComposedLayoutINS4_7SwizzleILi1ELi4ELi3EEENS4_25smem_sparse_ptr_flag_bitsILi2ELi8EEENSJ_INS5_IJNS5_IJSB_NSA_ILi8EEEEEENS5_IJSC_NSA_ILi32EEEEEEEEENS5_IJNS5_IJS18_SH_EEESM_EEEEEEEvNS4_8identityENS4_13SM90_TMA_LOADENS1F_INS1G_ILi2ELi4ELi3EEENS4_18smem_ptr_flag_bitsILi8EEENSJ_INS5_IJS1K_SH_EEENS5_IJSH_SB_EEEEEEEvS1T_EENS_8epilogue10collective6detail29Sm90TmaWarpSpecializedAdapterINS24_15DefaultEpilogueIiNS5_IJSB_llEEES28_NS23_6thread17LinearCombinationIiLi1EiiLNS29_9ScaleType4KindE0ELNS_15FloatRoundStyleE2EiEENS1_15EpilogueDefaultEEEEEvvEEEEvNT_6ParamsE,"aw",@nobits
	.sectionflags	@""
	.align	16
	.zero		1024


//--------------------- .nv.shared.reserved.0     --------------------------
	.section	.nv.shared.reserved.0,"aw",@nobits
	.weak		__nv_reservedSMEM_offset_0_alias
	.size		__nv_reservedSMEM_offset_0_alias, 0, 0
	.other		__nv_reservedSMEM_offset_0_alias,@"STO_CUDA_RESERVED_SHARED STV_DEFAULT"
__nv_reservedSMEM_offset_0_alias:
	.zero		0


//--------------------- .nv.global                --------------------------
	.section	.nv.global,"aw",@nobits
.nv.global:
	.type		_ZN39_INTERNAL_a6a33b04_4_k_cu_ade8831b_37434cute1_E,@object
	.size		_ZN39_INTERNAL_a6a33b04_4_k_cu_ade8831b_37434cute1_E,(_ZN39_INTERNAL_a6a33b04_4_k_cu_ade8831b_37434cuda3std3__45__cpo6cbeginE - _ZN39_INTERNAL_a6a33b04_4_k_cu_ade8831b_37434cute1_E)
_ZN39_INTERNAL_a6a33b04_4_k_cu_ade8831b_37434cute1_E:
	.zero		1
	.type		_ZN39_INTERNAL_a6a33b04_4_k_cu_ade8831b_37434cuda3std3__45__cpo6cbeginE,@object
	.size		_ZN39_INTERNAL_a6a33b04_4_k_cu_ade8831b_37434cuda3std3__45__cpo6cbeginE,(_ZN39_INTERNAL_a6a33b04_4_k_cu_ade8831b_37434cuda3std3__48in_placeE - _ZN39_INTERNAL_a6a33b04_4_k_cu_ade8831b_37434cuda3std3__45__cpo6cbeginE)
_ZN39_INTERNAL_a6a33b04_4_k_cu_ade8831b_37434cuda3std3__45__cpo6cbeginE:
	.zero		1
	.type		_ZN39_INTERNAL_a6a33b04_4_k_cu_ade8831b_37434cuda3std3__48in_placeE,@object
	.size		_ZN39_INTERNAL_a6a33b04_4_k_cu_ade8831b_37434cuda3std3__48in_placeE,(_ZN39_INTERNAL_a6a33b04_4_k_cu_ade8831b_37434cuda3std6ranges3__45__cpo9iter_moveE - _ZN39_INTERNAL_a6a33b04_4_k_cu_ade8831b_37434cuda3std3__48in_placeE)
_ZN39_INTERNAL_a6a33b04_4_k_cu_ade8831b_37434cuda3std3__48in_placeE:
	.zero		1
	.type		_ZN39_INTERNAL_a6a33b04_4_k_cu_ade8831b_37434cuda3std6ranges3__45__cpo9iter_moveE,@object
	.size		_ZN39_INTERNAL_a6a33b04_4_k_cu_ade8831b_37434cuda3std6ranges3__45__cpo9iter_moveE,(_ZN39_INTERNAL_a6a33b04_4_k_cu_ade8831b_37434cuda3std3__45__cpo5beginE - _ZN39_INTERNAL_a6a33b04_4_k_cu_ade8831b_37434cuda3std6ranges3__45__cpo9iter_moveE)
_ZN39_INTERNAL_a6a33b04_4_k_cu_ade8831b_37434cuda3std6ranges3__45__cpo9iter_moveE:
	.zero		1
	.type		_ZN39_INTERNAL_a6a33b04_4_k_cu_ade8831b_37434cuda3std3__45__cpo5beginE,@object
	.size		_ZN39_INTERNAL_a6a33b04_4_k_cu_ade8831b_37434cuda3std3__45__cpo5beginE,(_ZN39_INTERNAL_a6a33b04_4_k_cu_ade8831b_37434cuda3std3__441_GLOBAL__N__a6a33b04_4_k_cu_ade8831b_37436ignoreE - _ZN39_INTERNAL_a6a33b04_4_k_cu_ade8831b_37434cuda3std3__45__cpo5beginE)
_ZN39_INTERNAL_a6a33b04_4_k_cu_ade8831b_37434cuda3std3__45__cpo5beginE:
	.zero		1
	.type		_ZN39_INTERNAL_a6a33b04_4_k_cu_ade8831b_37434cuda3std3__441_GLOBAL__N__a6a33b04_4_k_cu_ade8831b_37436ignoreE,@object
	.size		_ZN39_INTERNAL_a6a33b04_4_k_cu_ade8831b_37434cuda3std3__441_GLOBAL__N__a6a33b04_4_k_cu_ade8831b_37436ignoreE,(_ZN39_INTERNAL_a6a33b04_4_k_cu_ade8831b_37434cute7productE - _ZN39_INTERNAL_a6a33b04_4_k_cu_ade8831b_37434cuda3std3__441_GLOBAL__N__a6a33b04_4_k_cu_ade8831b_37436ignoreE)
_ZN39_INTERNAL_a6a33b04_4_k_cu_ade8831b_37434cuda3std3__441_GLOBAL__N__a6a33b04_4_k_cu_ade8831b_37436ignoreE:
	.zero		1
	.type		_ZN39_INTERNAL_a6a33b04_4_k_cu_ade8831b_37434cute7productE,@object
	.size		_ZN39_INTERNAL_a6a33b04_4_k_cu_ade8831b_37434cute7productE,(_ZN39_INTERNAL_a6a33b04_4_k_cu_ade8831b_37434cuda3std3__45__cpo3endE - _ZN39_INTERNAL_a6a33b04_4_k_cu_ade8831b_37434cute7productE)
_ZN39_INTERNAL_a6a33b04_4_k_cu_ade8831b_37434cute7productE:
	.zero		1
	.type		_ZN39_INTERNAL_a6a33b04_4_k_cu_ade8831b_37434cuda3std3__45__cpo3endE,@object
	.size		_ZN39_INTERNAL_a6a33b04_4_k_cu_ade8831b_37434cuda3std3__45__cpo3endE,(_ZN39_INTERNAL_a6a33b04_4_k_cu_ade8831b_37434cuda3std3__419piecewise_constructE - _ZN39_INTERNAL_a6a33b04_4_k_cu_ade8831b_37434cuda3std3__45__cpo3endE)
_ZN39_INTERNAL_a6a33b04_4_k_cu_ade8831b_37434cuda3std3__45__cpo3endE:
	.zero		1
	.type		_ZN39_INTERNAL_a6a33b04_4_k_cu_ade8831b_37434cuda3std3__419piecewise_constructE,@object
	.size		_ZN39_INTERNAL_a6a33b04_4_k_cu_ade8831b_37434cuda3std3__419piecewise_constructE,(_ZN39_INTERNAL_a6a33b04_4_k_cu_ade8831b_37434cuda3std3__45__cpo4cendE - _ZN39_INTERNAL_a6a33b04_4_k_cu_ade8831b_37434cuda3std3__419piecewise_constructE)
_ZN39_INTERNAL_a6a33b04_4_k_cu_ade8831b_37434cuda3std3__419piecewise_constructE:
	.zero		1
	.type		_ZN39_INTERNAL_a6a33b04_4_k_cu_ade8831b_37434cuda3std3__45__cpo4cendE,@object
	.size		_ZN39_INTERNAL_a6a33b04_4_k_cu_ade8831b_37434cuda3std3__45__cpo4cendE,(_ZN39_INTERNAL_a6a33b04_4_k_cu_ade8831b_37434cuda3std6ranges3__45__cpo4swapE - _ZN39_INTERNAL_a6a33b04_4_k_cu_ade8831b_37434cuda3std3__45__cpo4cendE)
_ZN39_INTERNAL_a6a33b04_4_k_cu_ade8831b_37434cuda3std3__45__cpo4cendE:
	.zero		1
	.type		_ZN39_INTERNAL_a6a33b04_4_k_cu_ade8831b_37434cuda3std6ranges3__45__cpo4swapE,@object
	.size		_ZN39_INTERNAL_a6a33b04_4_k_cu_ade8831b_37434cuda3std6ranges3__45__cpo4swapE,(.L_7 - _ZN39_INTERNAL_a6a33b04_4_k_cu_ade8831b_37434cuda3std6ranges3__45__cpo4swapE)
_ZN39_INTERNAL_a6a33b04_4_k_cu_ade8831b_37434cuda3std6ranges3__45__cpo4swapE:
	.zero		1
.L_7:


//--------------------- .nv.constant0._ZN7cutlass13device_kernelINS_4gemm6kernel13GemmUniversalIN4cute5tupleIJiiiiEEENS1_10collective13CollectiveMmaINS1_40MainloopSm90TmaGmmaWarpSpecializedSparseILi25ENS5_IJNS4_1CILi1EEENSA_ILi2EEESB_EEENS1_35KernelTmaWarpSpecializedCooperativeEEENS5_IJNSA_ILi128EEENSA_ILi64EEESH_EEEaNS5_IJNS4_6LayoutINS5_IJiNS5_IJSC_iEEEiEEENS5_IJlNS5_IJSB_SC_EEElEEEEENSJ_INS5_IJNS5_IJSH_iEEESP_iEEENS5_IJNS5_IJSH_NSA_ILi4096EEEEEENS5_IJSB_lEEElEEEEEEEEaNS5_IJlSB_lEEENS4_8TiledMMAINS4_8MMA_AtomIJNS4_4SM904GMMA6SPARSE27GMMA_64x64x64_S32S8S8_SS_TNILNS11_9SparseSelE0EEEEEENSJ_INS5_IJSC_SB_SB_EEENS5_IJSB_NSA_ILi0EEES18_EEEEENS5_IJNS4_10UnderscoreES1B_S1B_EEEEENS4_23SM90_TMA_LOAD_MULTICASTENS4_14ComposedLayoutINS4_7SwizzleILi1ELi4ELi3EEENS4_25smem_sparse_ptr_flag_bitsILi2ELi8EEENSJ_INS5_IJNS5_IJSB_NSA_ILi8EEEEEENS5_IJSC_NSA_ILi32EEEEEEEEENS5_IJNS5_IJS18_SH_EEESM_EEEEEEEvNS4_8identityENS4_13SM90_TMA_LOADENS1F_INS1G_ILi2ELi4ELi3EEENS4_18smem_ptr_flag_bitsILi8EEENSJ_INS5_IJS1K_SH_EEENS5_IJSH_SB_EEEEEEEvS1T_EENS_8epilogue10collective6detail29Sm90TmaWarpSpecializedAdapterINS24_15DefaultEpilogueIiNS5_IJSB_llEEES28_NS23_6thread17LinearCombinationIiLi1EiiLNS29_9ScaleType4KindE0ELNS_15FloatRoundStyleE2EiEENS1_15EpilogueDefaultEEEEEvvEEEEvNT_6ParamsE --------------------------
	.section	.nv.constant0._ZN7cutlass13device_kernelINS_4gemm6kernel13GemmUniversalIN4cute5tupleIJiiiiEEENS1_10collective13CollectiveMmaINS1_40MainloopSm90TmaGmmaWarpSpecializedSparseILi25ENS5_IJNS4_1CILi1EEENSA_ILi2EEESB_EEENS1_35KernelTmaWarpSpecializedCooperativeEEENS5_IJNSA_ILi128EEENSA_ILi64EEESH_EEEaNS5_IJNS4_6LayoutINS5_IJiNS5_IJSC_iEEEiEEENS5_IJlNS5_IJSB_SC_EEElEEEEENSJ_INS5_IJNS5_IJSH_iEEESP_iEEENS5_IJNS5_IJSH_NSA_ILi4096EEEEEENS5_IJSB_lEEElEEEEEEEEaNS5_IJlSB_lEEENS4_8TiledMMAINS4_8MMA_AtomIJNS4_4SM904GMMA6SPARSE27GMMA_64x64x64_S32S8S8_SS_TNILNS11_9SparseSelE0EEEEEENSJ_INS5_IJSC_SB_SB_EEENS5_IJSB_NSA_ILi0EEES18_EEEEENS5_IJNS4_10UnderscoreES1B_S1B_EEEEENS4_23SM90_TMA_LOAD_MULTICASTENS4_14ComposedLayoutINS4_7SwizzleILi1ELi4ELi3EEENS4_25smem_sparse_ptr_flag_bitsILi2ELi8EEENSJ_INS5_IJNS5_IJSB_NSA_ILi8EEEEEENS5_IJSC_NSA_ILi32EEEEEEEEENS5_IJNS5_IJS18_SH_EEESM_EEEEEEEvNS4_8identityENS4_13SM90_TMA_LOADENS1F_INS1G_ILi2ELi4ELi3EEENS4_18smem_ptr_flag_bitsILi8EEENSJ_INS5_IJS1K_SH_EEENS5_IJSH_SB_EEEEEEEvS1T_EENS_8epilogue10collective6detail29Sm90TmaWarpSpecializedAdapterINS24_15DefaultEpilogueIiNS5_IJSB_llEEES28_NS23_6thread17LinearCombinationIiLi1EiiLNS29_9ScaleType4KindE0ELNS_15FloatRoundStyleE2EiEENS1_15EpilogueDefaultEEEEEvvEEEEvNT_6ParamsE,"a",@progbits
	.sectionflags	@""
	.align	4
.nv.constant0._ZN7cutlass13device_kernelINS_4gemm6kernel13GemmUniversalIN4cute5tupleIJiiiiEEENS1_10collective13CollectiveMmaINS1_40MainloopSm90TmaGmmaWarpSpecializedSparseILi25ENS5_IJNS4_1CILi1EEENSA_ILi2EEESB_EEENS1_35KernelTmaWarpSpecializedCooperativeEEENS5_IJNSA_ILi128EEENSA_ILi64EEESH_EEEaNS5_IJNS4_6LayoutINS5_IJiNS5_IJSC_iEEEiEEENS5_IJlNS5_IJSB_SC_EEElEEEEENSJ_INS5_IJNS5_IJSH_iEEESP_iEEENS5_IJNS5_IJSH_NSA_ILi4096EEEEEENS5_IJSB_lEEElEEEEEEEEaNS5_IJlSB_lEEENS4_8TiledMMAINS4_8MMA_AtomIJNS4_4SM904GMMA6SPARSE27GMMA_64x64x64_S32S8S8_SS_TNILNS11_9SparseSelE0EEEEEENSJ_INS5_IJSC_SB_SB_EEENS5_IJSB_NSA_ILi0EEES18_EEEEENS5_IJNS4_10UnderscoreES1B_S1B_EEEEENS4_23SM90_TMA_LOAD_MULTICASTENS4_14ComposedLayoutINS4_7SwizzleILi1ELi4ELi3EEENS4_25smem_sparse_ptr_flag_bitsILi2ELi8EEENSJ_INS5_IJNS5_IJSB_NSA_ILi8EEEEEENS5_IJSC_NSA_ILi32EEEEEEEEENS5_IJNS5_IJS18_SH_EEESM_EEEEEEEvNS4_8identityENS4_13SM90_TMA_LOADENS1F_INS1G_ILi2ELi4ELi3EEENS4_18smem_ptr_flag_bitsILi8EEENSJ_INS5_IJS1K_SH_EEENS5_IJSH_SB_EEEEEEEvS1T_EENS_8epilogue10collective6detail29Sm90TmaWarpSpecializedAdapterINS24_15DefaultEpilogueIiNS5_IJSB_llEEES28_NS23_6thread17LinearCombinationIiLi1EiiLNS29_9ScaleType4KindE0ELNS_15FloatRoundStyleE2EiEENS1_15EpilogueDefaultEEEEEvvEEEEvNT_6ParamsE:
	.zero		1920


//--------------------- SYMBOLS --------------------------

	.type		.nv.reservedSmem.offset0,@object
	.size		.nv.reservedSmem.offset0,0x4
